//
// Generated by NVIDIA NVVM Compiler
//
// Compiler Build ID: CL-36424714
// Cuda compilation tools, release 13.0, V13.0.88
// Based on NVVM 20.0.0
//

.version 9.0
.target sm_100
.address_size 64

	// .globl	_Z22fusedForwardLossKernelPKfS0_S0_S0_S0_PfS1_S1_S1_ii
.extern .shared .align 16 .b8 shared[];
.extern .shared .align 16 .b8 s_data[];

.visible .entry _Z22fusedForwardLossKernelPKfS0_S0_S0_S0_PfS1_S1_S1_ii(
	.param .u64 .ptr .align 1 _Z22fusedForwardLossKernelPKfS0_S0_S0_S0_PfS1_S1_S1_ii_param_0,
	.param .u64 .ptr .align 1 _Z22fusedForwardLossKernelPKfS0_S0_S0_S0_PfS1_S1_S1_ii_param_1,
	.param .u64 .ptr .align 1 _Z22fusedForwardLossKernelPKfS0_S0_S0_S0_PfS1_S1_S1_ii_param_2,
	.param .u64 .ptr .align 1 _Z22fusedForwardLossKernelPKfS0_S0_S0_S0_PfS1_S1_S1_ii_param_3,
	.param .u64 .ptr .align 1 _Z22fusedForwardLossKernelPKfS0_S0_S0_S0_PfS1_S1_S1_ii_param_4,
	.param .u64 .ptr .align 1 _Z22fusedForwardLossKernelPKfS0_S0_S0_S0_PfS1_S1_S1_ii_param_5,
	.param .u64 .ptr .align 1 _Z22fusedForwardLossKernelPKfS0_S0_S0_S0_PfS1_S1_S1_ii_param_6,
	.param .u64 .ptr .align 1 _Z22fusedForwardLossKernelPKfS0_S0_S0_S0_PfS1_S1_S1_ii_param_7,
	.param .u64 .ptr .align 1 _Z22fusedForwardLossKernelPKfS0_S0_S0_S0_PfS1_S1_S1_ii_param_8,
	.param .u32 _Z22fusedForwardLossKernelPKfS0_S0_S0_S0_PfS1_S1_S1_ii_param_9,
	.param .u32 _Z22fusedForwardLossKernelPKfS0_S0_S0_S0_PfS1_S1_S1_ii_param_10
)
{
	.reg .pred 	%p<22>;
	.reg .b32 	%r<61>;
	.reg .b32 	%f<167>;
	.reg .b64 	%rd<42>;

	ld.param.u64 	%rd9, [_Z22fusedForwardLossKernelPKfS0_S0_S0_S0_PfS1_S1_S1_ii_param_0];
	ld.param.u64 	%rd10, [_Z22fusedForwardLossKernelPKfS0_S0_S0_S0_PfS1_S1_S1_ii_param_1];
	ld.param.u64 	%rd11, [_Z22fusedForwardLossKernelPKfS0_S0_S0_S0_PfS1_S1_S1_ii_param_2];
	ld.param.u64 	%rd13, [_Z22fusedForwardLossKernelPKfS0_S0_S0_S0_PfS1_S1_S1_ii_param_4];
	ld.param.u64 	%rd14, [_Z22fusedForwardLossKernelPKfS0_S0_S0_S0_PfS1_S1_S1_ii_param_5];
	ld.param.u64 	%rd16, [_Z22fusedForwardLossKernelPKfS0_S0_S0_S0_PfS1_S1_S1_ii_param_6];
	ld.param.u64 	%rd17, [_Z22fusedForwardLossKernelPKfS0_S0_S0_S0_PfS1_S1_S1_ii_param_7];
	ld.param.u64 	%rd15, [_Z22fusedForwardLossKernelPKfS0_S0_S0_S0_PfS1_S1_S1_ii_param_8];
	ld.param.u32 	%r27, [_Z22fusedForwardLossKernelPKfS0_S0_S0_S0_PfS1_S1_S1_ii_param_9];
	ld.param.u32 	%r28, [_Z22fusedForwardLossKernelPKfS0_S0_S0_S0_PfS1_S1_S1_ii_param_10];
	cvta.to.global.u64 	%rd1, %rd16;
	cvta.to.global.u64 	%rd2, %rd17;
	mov.u32 	%r1, %tid.x;
	setp.gt.u32 	%p1, %r1, 255;
	@%p1 bra 	$L__BB0_5;
	mov.u32 	%r2, %ntid.x;
	cvta.to.global.u64 	%rd3, %rd11;
	cvta.to.global.u64 	%rd4, %rd14;
	cvta.to.global.u64 	%rd5, %rd9;
	cvta.to.global.u64 	%rd6, %rd10;
	mov.u32 	%r51, %r1;
$L__BB0_2:
	mov.f32 	%f161, 0f00000000;
	mov.b32 	%r52, 0;
$L__BB0_3:
	mul.wide.u32 	%rd18, %r52, 4;
	add.s64 	%rd19, %rd5, %rd18;
	ld.global.f32 	%f14, [%rd19];
	shl.b32 	%r30, %r52, 8;
	add.s32 	%r31, %r30, %r51;
	mul.wide.u32 	%rd20, %r31, 4;
	add.s64 	%rd21, %rd6, %rd20;
	ld.global.f32 	%f15, [%rd21];
	fma.rn.f32 	%f16, %f14, %f15, %f161;
	ld.global.f32 	%f17, [%rd19+4];
	ld.global.f32 	%f18, [%rd21+1024];
	fma.rn.f32 	%f19, %f17, %f18, %f16;
	ld.global.f32 	%f20, [%rd19+8];
	ld.global.f32 	%f21, [%rd21+2048];
	fma.rn.f32 	%f22, %f20, %f21, %f19;
	ld.global.f32 	%f23, [%rd19+12];
	ld.global.f32 	%f24, [%rd21+3072];
	fma.rn.f32 	%f25, %f23, %f24, %f22;
	ld.global.f32 	%f26, [%rd19+16];
	ld.global.f32 	%f27, [%rd21+4096];
	fma.rn.f32 	%f28, %f26, %f27, %f25;
	ld.global.f32 	%f29, [%rd19+20];
	ld.global.f32 	%f30, [%rd21+5120];
	fma.rn.f32 	%f31, %f29, %f30, %f28;
	ld.global.f32 	%f32, [%rd19+24];
	ld.global.f32 	%f33, [%rd21+6144];
	fma.rn.f32 	%f34, %f32, %f33, %f31;
	ld.global.f32 	%f35, [%rd19+28];
	ld.global.f32 	%f36, [%rd21+7168];
	fma.rn.f32 	%f37, %f35, %f36, %f34;
	ld.global.f32 	%f38, [%rd19+32];
	ld.global.f32 	%f39, [%rd21+8192];
	fma.rn.f32 	%f40, %f38, %f39, %f37;
	ld.global.f32 	%f41, [%rd19+36];
	ld.global.f32 	%f42, [%rd21+9216];
	fma.rn.f32 	%f43, %f41, %f42, %f40;
	ld.global.f32 	%f44, [%rd19+40];
	ld.global.f32 	%f45, [%rd21+10240];
	fma.rn.f32 	%f46, %f44, %f45, %f43;
	ld.global.f32 	%f47, [%rd19+44];
	ld.global.f32 	%f48, [%rd21+11264];
	fma.rn.f32 	%f49, %f47, %f48, %f46;
	ld.global.f32 	%f50, [%rd19+48];
	ld.global.f32 	%f51, [%rd21+12288];
	fma.rn.f32 	%f52, %f50, %f51, %f49;
	ld.global.f32 	%f53, [%rd19+52];
	ld.global.f32 	%f54, [%rd21+13312];
	fma.rn.f32 	%f55, %f53, %f54, %f52;
	ld.global.f32 	%f56, [%rd19+56];
	ld.global.f32 	%f57, [%rd21+14336];
	fma.rn.f32 	%f58, %f56, %f57, %f55;
	ld.global.f32 	%f59, [%rd19+60];
	ld.global.f32 	%f60, [%rd21+15360];
	fma.rn.f32 	%f161, %f59, %f60, %f58;
	add.s32 	%r52, %r52, 16;
	setp.ne.s32 	%p2, %r52, 128;
	@%p2 bra 	$L__BB0_3;
	mul.wide.u32 	%rd22, %r51, 4;
	add.s64 	%rd23, %rd3, %rd22;
	ld.global.f32 	%f61, [%rd23];
	add.f32 	%f62, %f161, %f61;
	max.f32 	%f63, %f62, 0f00000000;
	shl.b32 	%r32, %r51, 2;
	mov.u32 	%r33, shared;
	add.s32 	%r34, %r33, %r32;
	st.shared.f32 	[%r34], %f63;
	add.s64 	%rd24, %rd4, %rd22;
	st.global.f32 	[%rd24], %f63;
	add.s32 	%r51, %r51, %r2;
	setp.lt.u32 	%p3, %r51, 256;
	@%p3 bra 	$L__BB0_2;
$L__BB0_5:
	bar.sync 	0;
	setp.ge.s32 	%p4, %r1, %r27;
	@%p4 bra 	$L__BB0_10;
	ld.param.u64 	%rd41, [_Z22fusedForwardLossKernelPKfS0_S0_S0_S0_PfS1_S1_S1_ii_param_3];
	mov.u32 	%r7, %ntid.x;
	cvta.to.global.u64 	%rd25, %rd41;
	add.s64 	%rd7, %rd25, 32768;
	cvta.to.global.u64 	%rd8, %rd13;
	mov.u32 	%r36, shared;
	mov.u32 	%r53, %r1;
$L__BB0_7:
	mov.f32 	%f162, 0f00000000;
	mov.b32 	%r55, 32;
	mov.u32 	%r54, %r53;
$L__BB0_8:
	mul.wide.s32 	%rd26, %r54, 4;
	add.s64 	%rd27, %rd7, %rd26;
	add.s32 	%r37, %r36, %r55;
	ld.shared.v4.f32 	{%f65, %f66, %f67, %f68}, [%r37+-32];
	ld.global.f32 	%f69, [%rd27+-32768];
	fma.rn.f32 	%f70, %f65, %f69, %f162;
	ld.global.f32 	%f71, [%rd27+-28672];
	fma.rn.f32 	%f72, %f66, %f71, %f70;
	ld.global.f32 	%f73, [%rd27+-24576];
	fma.rn.f32 	%f74, %f67, %f73, %f72;
	ld.global.f32 	%f75, [%rd27+-20480];
	fma.rn.f32 	%f76, %f68, %f75, %f74;
	ld.shared.v4.f32 	{%f77, %f78, %f79, %f80}, [%r37+-16];
	ld.global.f32 	%f81, [%rd27+-16384];
	fma.rn.f32 	%f82, %f77, %f81, %f76;
	ld.global.f32 	%f83, [%rd27+-12288];
	fma.rn.f32 	%f84, %f78, %f83, %f82;
	ld.global.f32 	%f85, [%rd27+-8192];
	fma.rn.f32 	%f86, %f79, %f85, %f84;
	ld.global.f32 	%f87, [%rd27+-4096];
	fma.rn.f32 	%f88, %f80, %f87, %f86;
	ld.shared.v4.f32 	{%f89, %f90, %f91, %f92}, [%r37];
	ld.global.f32 	%f93, [%rd27];
	fma.rn.f32 	%f94, %f89, %f93, %f88;
	ld.global.f32 	%f95, [%rd27+4096];
	fma.rn.f32 	%f96, %f90, %f95, %f94;
	ld.global.f32 	%f97, [%rd27+8192];
	fma.rn.f32 	%f98, %f91, %f97, %f96;
	ld.global.f32 	%f99, [%rd27+12288];
	fma.rn.f32 	%f100, %f92, %f99, %f98;
	ld.shared.v4.f32 	{%f101, %f102, %f103, %f104}, [%r37+16];
	ld.global.f32 	%f105, [%rd27+16384];
	fma.rn.f32 	%f106, %f101, %f105, %f100;
	ld.global.f32 	%f107, [%rd27+20480];
	fma.rn.f32 	%f108, %f102, %f107, %f106;
	ld.global.f32 	%f109, [%rd27+24576];
	fma.rn.f32 	%f110, %f103, %f109, %f108;
	ld.global.f32 	%f111, [%rd27+28672];
	fma.rn.f32 	%f162, %f104, %f111, %f110;
	add.s32 	%r55, %r55, 64;
	add.s32 	%r54, %r54, 16384;
	setp.ne.s32 	%p5, %r55, 1056;
	@%p5 bra 	$L__BB0_8;
	mul.wide.s32 	%rd28, %r53, 4;
	add.s64 	%rd29, %rd8, %rd28;
	ld.global.f32 	%f112, [%rd29];
	add.f32 	%f113, %f162, %f112;
	add.s64 	%rd30, %rd1, %rd28;
	st.global.f32 	[%rd30], %f113;
	add.s32 	%r53, %r53, %r7;
	setp.lt.s32 	%p6, %r53, %r27;
	@%p6 bra 	$L__BB0_7;
$L__BB0_10:
	setp.ge.s32 	%p7, %r1, %r27;
	bar.sync 	0;
	mov.f32 	%f164, 0fE0AD78EC;
	@%p7 bra 	$L__BB0_13;
	mov.f32 	%f164, 0fE0AD78EC;
	mov.u32 	%r14, %ntid.x;
	mov.u32 	%r56, %r1;
$L__BB0_12:
	mul.wide.s32 	%rd31, %r56, 4;
	add.s64 	%rd32, %rd1, %rd31;
	ld.global.f32 	%f116, [%rd32];
	max.f32 	%f164, %f164, %f116;
	add.s32 	%r56, %r56, %r14;
	setp.lt.s32 	%p8, %r56, %r27;
	@%p8 bra 	$L__BB0_12;
$L__BB0_13:
	shl.b32 	%r38, %r1, 2;
	mov.u32 	%r39, shared;
	add.s32 	%r40, %r39, %r38;
	add.s32 	%r17, %r40, 1024;
	st.shared.f32 	[%r40+1024], %f164;
	bar.sync 	0;
	mov.u32 	%r18, %ntid.x;
	setp.lt.u32 	%p9, %r18, 2;
	@%p9 bra 	$L__BB0_18;
	mov.u32 	%r57, %r18;
$L__BB0_15:
	shr.u32 	%r20, %r57, 1;
	setp.ge.u32 	%p10, %r1, %r20;
	@%p10 bra 	$L__BB0_17;
	ld.shared.f32 	%f117, [%r17];
	shl.b32 	%r41, %r20, 2;
	add.s32 	%r42, %r17, %r41;
	ld.shared.f32 	%f118, [%r42];
	max.f32 	%f119, %f117, %f118;
	st.shared.f32 	[%r17], %f119;
$L__BB0_17:
	bar.sync 	0;
	setp.gt.u32 	%p11, %r57, 3;
	mov.u32 	%r57, %r20;
	@%p11 bra 	$L__BB0_15;
$L__BB0_18:
	setp.ge.s32 	%p12, %r1, %r27;
	ld.shared.f32 	%f8, [shared+1024];
	bar.sync 	0;
	mov.f32 	%f166, 0f00000000;
	@%p12 bra 	$L__BB0_21;
	mov.f32 	%f166, 0f00000000;
	mov.u32 	%r58, %r1;
$L__BB0_20:
	mul.wide.s32 	%rd33, %r58, 4;
	add.s64 	%rd34, %rd1, %rd33;
	ld.global.f32 	%f122, [%rd34];
	sub.f32 	%f123, %f122, %f8;
	fma.rn.f32 	%f124, %f123, 0f3BBB989D, 0f3F000000;
	cvt.sat.f32.f32 	%f125, %f124;
	mov.f32 	%f126, 0f4B400001;
	mov.f32 	%f127, 0f437C0000;
	fma.rm.f32 	%f128, %f125, %f127, %f126;
	add.f32 	%f129, %f128, 0fCB40007F;
	neg.f32 	%f130, %f129;
	fma.rn.f32 	%f131, %f123, 0f3FB8AA3B, %f130;
	fma.rn.f32 	%f132, %f123, 0f32A57060, %f131;
	mov.b32 	%r43, %f128;
	shl.b32 	%r44, %r43, 23;
	mov.b32 	%f133, %r44;
	ex2.approx.ftz.f32 	%f134, %f132;
	mul.f32 	%f135, %f134, %f133;
	add.s64 	%rd35, %rd2, %rd33;
	st.global.f32 	[%rd35], %f135;
	add.f32 	%f166, %f166, %f135;
	add.s32 	%r58, %r58, %r18;
	setp.lt.s32 	%p13, %r58, %r27;
	@%p13 bra 	$L__BB0_20;
$L__BB0_21:
	setp.lt.u32 	%p14, %r18, 2;
	st.shared.f32 	[%r17], %f166;
	bar.sync 	0;
	@%p14 bra 	$L__BB0_26;
	mov.u32 	%r59, %r18;
$L__BB0_23:
	shr.u32 	%r24, %r59, 1;
	setp.ge.u32 	%p15, %r1, %r24;
	@%p15 bra 	$L__BB0_25;
	shl.b32 	%r45, %r24, 2;
	add.s32 	%r46, %r17, %r45;
	ld.shared.f32 	%f136, [%r46];
	ld.shared.f32 	%f137, [%r17];
	add.f32 	%f138, %f136, %f137;
	st.shared.f32 	[%r17], %f138;
$L__BB0_25:
	bar.sync 	0;
	setp.gt.u32 	%p16, %r59, 3;
	mov.u32 	%r59, %r24;
	@%p16 bra 	$L__BB0_23;
$L__BB0_26:
	setp.ge.s32 	%p17, %r1, %r27;
	ld.shared.f32 	%f12, [shared+1024];
	bar.sync 	0;
	@%p17 bra 	$L__BB0_29;
	mov.u32 	%r60, %r1;
$L__BB0_28:
	mul.wide.s32 	%rd36, %r60, 4;
	add.s64 	%rd37, %rd2, %rd36;
	ld.global.f32 	%f139, [%rd37];
	div.rn.f32 	%f140, %f139, %f12;
	st.global.f32 	[%rd37], %f140;
	add.s32 	%r60, %r60, %r18;
	setp.lt.s32 	%p18, %r60, %r27;
	@%p18 bra 	$L__BB0_28;
$L__BB0_29:
	bar.sync 	0;
	setp.ne.s32 	%p19, %r1, 0;
	@%p19 bra 	$L__BB0_31;
	mul.wide.s32 	%rd38, %r28, 4;
	add.s64 	%rd39, %rd2, %rd38;
	ld.global.f32 	%f141, [%rd39];
	setp.lt.f32 	%p20, %f141, 0f26901D7D;
	selp.f32 	%f142, 0f26901D7D, %f141, %p20;
	mov.b32 	%r47, %f142;
	add.s32 	%r48, %r47, -1059760811;
	and.b32  	%r49, %r48, -8388608;
	sub.s32 	%r50, %r47, %r49;
	mov.b32 	%f143, %r50;
	cvt.rn.f32.s32 	%f144, %r49;
	fma.rn.f32 	%f145, %f144, 0f34000000, 0f00000000;
	add.f32 	%f146, %f143, 0fBF800000;
	fma.rn.f32 	%f147, %f146, 0fBE055027, 0f3E1039F6;
	fma.rn.f32 	%f148, %f147, %f146, 0fBDF8CDCC;
	fma.rn.f32 	%f149, %f148, %f146, 0f3E0F2955;
	fma.rn.f32 	%f150, %f149, %f146, 0fBE2AD8B9;
	fma.rn.f32 	%f151, %f150, %f146, 0f3E4CED0B;
	fma.rn.f32 	%f152, %f151, %f146, 0fBE7FFF22;
	fma.rn.f32 	%f153, %f152, %f146, 0f3EAAAA78;
	fma.rn.f32 	%f154, %f153, %f146, 0fBF000000;
	mul.f32 	%f155, %f146, %f154;
	fma.rn.f32 	%f156, %f155, %f146, %f146;
	fma.rn.f32 	%f157, %f145, 0f3F317218, %f156;
	setp.gt.u32 	%p21, %r47, 2139095039;
	fma.rn.f32 	%f158, %f142, 0f7F800000, 0f7F800000;
	selp.f32 	%f159, %f158, %f157, %p21;
	neg.f32 	%f160, %f159;
	cvta.to.global.u64 	%rd40, %rd15;
	st.global.f32 	[%rd40], %f160;
$L__BB0_31:
	ret;

}
	// .globl	_Z19fusedBackwardKernelPKfS0_S0_iS0_S0_PfS1_S1_S1_S1_i
.visible .entry _Z19fusedBackwardKernelPKfS0_S0_iS0_S0_PfS1_S1_S1_S1_i(
	.param .u64 .ptr .align 1 _Z19fusedBackwardKernelPKfS0_S0_iS0_S0_PfS1_S1_S1_S1_i_param_0,
	.param .u64 .ptr .align 1 _Z19fusedBackwardKernelPKfS0_S0_iS0_S0_PfS1_S1_S1_S1_i_param_1,
	.param .u64 .ptr .align 1 _Z19fusedBackwardKernelPKfS0_S0_iS0_S0_PfS1_S1_S1_S1_i_param_2,
	.param .u32 _Z19fusedBackwardKernelPKfS0_S0_iS0_S0_PfS1_S1_S1_S1_i_param_3,
	.param .u64 .ptr .align 1 _Z19fusedBackwardKernelPKfS0_S0_iS0_S0_PfS1_S1_S1_S1_i_param_4,
	.param .u64 .ptr .align 1 _Z19fusedBackwardKernelPKfS0_S0_iS0_S0_PfS1_S1_S1_S1_i_param_5,
	.param .u64 .ptr .align 1 _Z19fusedBackwardKernelPKfS0_S0_iS0_S0_PfS1_S1_S1_S1_i_param_6,
	.param .u64 .ptr .align 1 _Z19fusedBackwardKernelPKfS0_S0_iS0_S0_PfS1_S1_S1_S1_i_param_7,
	.param .u64 .ptr .align 1 _Z19fusedBackwardKernelPKfS0_S0_iS0_S0_PfS1_S1_S1_S1_i_param_8,
	.param .u64 .ptr .align 1 _Z19fusedBackwardKernelPKfS0_S0_iS0_S0_PfS1_S1_S1_S1_i_param_9,
	.param .u64 .ptr .align 1 _Z19fusedBackwardKernelPKfS0_S0_iS0_S0_PfS1_S1_S1_S1_i_param_10,
	.param .u32 _Z19fusedBackwardKernelPKfS0_S0_iS0_S0_PfS1_S1_S1_S1_i_param_11
)
{
	.reg .pred 	%p<43>;
	.reg .b32 	%r<181>;
	.reg .b32 	%f<215>;
	.reg .b64 	%rd<75>;

	ld.param.u64 	%rd17, [_Z19fusedBackwardKernelPKfS0_S0_iS0_S0_PfS1_S1_S1_S1_i_param_0];
	ld.param.u64 	%rd23, [_Z19fusedBackwardKernelPKfS0_S0_iS0_S0_PfS1_S1_S1_S1_i_param_1];
	ld.param.u64 	%rd18, [_Z19fusedBackwardKernelPKfS0_S0_iS0_S0_PfS1_S1_S1_S1_i_param_2];
	ld.param.u32 	%r69, [_Z19fusedBackwardKernelPKfS0_S0_iS0_S0_PfS1_S1_S1_S1_i_param_3];
	ld.param.u64 	%rd24, [_Z19fusedBackwardKernelPKfS0_S0_iS0_S0_PfS1_S1_S1_S1_i_param_5];
	ld.param.u64 	%rd25, [_Z19fusedBackwardKernelPKfS0_S0_iS0_S0_PfS1_S1_S1_S1_i_param_6];
	ld.param.u64 	%rd26, [_Z19fusedBackwardKernelPKfS0_S0_iS0_S0_PfS1_S1_S1_S1_i_param_7];
	ld.param.u64 	%rd20, [_Z19fusedBackwardKernelPKfS0_S0_iS0_S0_PfS1_S1_S1_S1_i_param_8];
	ld.param.u64 	%rd21, [_Z19fusedBackwardKernelPKfS0_S0_iS0_S0_PfS1_S1_S1_S1_i_param_9];
	ld.param.u32 	%r70, [_Z19fusedBackwardKernelPKfS0_S0_iS0_S0_PfS1_S1_S1_S1_i_param_11];
	cvta.to.global.u64 	%rd1, %rd24;
	cvta.to.global.u64 	%rd2, %rd23;
	cvta.to.global.u64 	%rd3, %rd25;
	cvta.to.global.u64 	%rd4, %rd26;
	mov.u32 	%r178, %tid.x;
	setp.ge.s32 	%p1, %r178, %r70;
	@%p1 bra 	$L__BB1_3;
	mov.u32 	%r2, %ntid.x;
	cvta.to.global.u64 	%rd5, %rd18;
	mov.u32 	%r72, s_data;
	mov.u32 	%r158, %r178;
$L__BB1_2:
	mul.wide.s32 	%rd27, %r158, 4;
	add.s64 	%rd28, %rd5, %rd27;
	ld.global.f32 	%f17, [%rd28];
	setp.eq.s32 	%p2, %r158, %r69;
	selp.f32 	%f18, 0f3F800000, 0f00000000, %p2;
	sub.f32 	%f19, %f17, %f18;
	shl.b32 	%r71, %r158, 2;
	add.s32 	%r73, %r72, %r71;
	st.shared.f32 	[%r73], %f19;
	add.s32 	%r158, %r158, %r2;
	setp.lt.s32 	%p3, %r158, %r70;
	@%p3 bra 	$L__BB1_2;
$L__BB1_3:
	bar.sync 	0;
	mov.u32 	%r5, %ntid.x;
	cvta.to.global.u64 	%rd6, %rd20;
	mov.b32 	%r159, 0;
	mov.u32 	%r77, s_data;
$L__BB1_4:
	setp.ge.s32 	%p4, %r178, %r70;
	@%p4 bra 	$L__BB1_7;
	shl.b32 	%r7, %r159, 10;
	mul.wide.u32 	%rd29, %r159, 4;
	add.s64 	%rd7, %rd2, %rd29;
	mov.u32 	%r160, %r178;
$L__BB1_6:
	add.s32 	%r75, %r7, %r160;
	mul.wide.s32 	%rd30, %r75, 4;
	add.s64 	%rd31, %rd6, %rd30;
	shl.b32 	%r76, %r160, 2;
	add.s32 	%r78, %r77, %r76;
	ld.shared.f32 	%f20, [%r78];
	ld.global.f32 	%f21, [%rd7];
	mul.f32 	%f22, %f20, %f21;
	atom.global.add.f32 	%f23, [%rd31], %f22;
	add.s32 	%r160, %r160, %r5;
	setp.lt.s32 	%p5, %r160, %r70;
	@%p5 bra 	$L__BB1_6;
$L__BB1_7:
	add.s32 	%r159, %r159, 1;
	setp.eq.s32 	%p6, %r159, 256;
	@%p6 bra 	$L__BB1_8;
	bra.uni 	$L__BB1_4;
$L__BB1_8:
	setp.ge.s32 	%p7, %r178, %r70;
	@%p7 bra 	$L__BB1_11;
	cvta.to.global.u64 	%rd8, %rd21;
	mov.u32 	%r161, %r178;
$L__BB1_10:
	mul.wide.s32 	%rd32, %r161, 4;
	add.s64 	%rd33, %rd8, %rd32;
	shl.b32 	%r79, %r161, 2;
	add.s32 	%r81, %r77, %r79;
	ld.shared.f32 	%f24, [%r81];
	atom.global.add.f32 	%f25, [%rd33], %f24;
	add.s32 	%r161, %r161, %r5;
	setp.lt.s32 	%p8, %r161, %r70;
	@%p8 bra 	$L__BB1_10;
$L__BB1_11:
	shl.b32 	%r82, %r70, 2;
	add.s32 	%r13, %r77, %r82;
	bar.sync 	0;
	setp.gt.u32 	%p9, %r178, 255;
	@%p9 bra 	$L__BB1_34;
	setp.lt.s32 	%p10, %r70, 1;
	@%p10 bra 	$L__BB1_28;
	and.b32  	%r14, %r70, 15;
	and.b32  	%r15, %r70, 7;
	and.b32  	%r16, %r70, 2147483632;
	and.b32  	%r17, %r70, 3;
	mov.u32 	%r162, %r178;
$L__BB1_14:
	setp.lt.u32 	%p16, %r70, 16;
	shl.b32 	%r19, %r162, 10;
	mov.f32 	%f213, 0f00000000;
	mov.b32 	%r165, 0;
	@%p16 bra 	$L__BB1_17;
	mov.f32 	%f213, 0f00000000;
	mov.b32 	%r163, 0;
$L__BB1_16:
	.pragma "nounroll";
	shl.b32 	%r105, %r163, 2;
	mov.u32 	%r106, s_data;
	add.s32 	%r107, %r106, %r105;
	ld.shared.v4.f32 	{%f29, %f30, %f31, %f32}, [%r107];
	add.s32 	%r108, %r19, %r163;
	mul.wide.u32 	%rd34, %r108, 4;
	add.s64 	%rd35, %rd1, %rd34;
	ld.global.f32 	%f33, [%rd35];
	fma.rn.f32 	%f34, %f29, %f33, %f213;
	ld.global.f32 	%f35, [%rd35+4];
	fma.rn.f32 	%f36, %f30, %f35, %f34;
	ld.global.f32 	%f37, [%rd35+8];
	fma.rn.f32 	%f38, %f31, %f37, %f36;
	ld.global.f32 	%f39, [%rd35+12];
	fma.rn.f32 	%f40, %f32, %f39, %f38;
	ld.shared.v4.f32 	{%f41, %f42, %f43, %f44}, [%r107+16];
	ld.global.f32 	%f45, [%rd35+16];
	fma.rn.f32 	%f46, %f41, %f45, %f40;
	ld.global.f32 	%f47, [%rd35+20];
	fma.rn.f32 	%f48, %f42, %f47, %f46;
	ld.global.f32 	%f49, [%rd35+24];
	fma.rn.f32 	%f50, %f43, %f49, %f48;
	ld.global.f32 	%f51, [%rd35+28];
	fma.rn.f32 	%f52, %f44, %f51, %f50;
	ld.shared.v4.f32 	{%f53, %f54, %f55, %f56}, [%r107+32];
	ld.global.f32 	%f57, [%rd35+32];
	fma.rn.f32 	%f58, %f53, %f57, %f52;
	ld.global.f32 	%f59, [%rd35+36];
	fma.rn.f32 	%f60, %f54, %f59, %f58;
	ld.global.f32 	%f61, [%rd35+40];
	fma.rn.f32 	%f62, %f55, %f61, %f60;
	ld.global.f32 	%f63, [%rd35+44];
	fma.rn.f32 	%f64, %f56, %f63, %f62;
	ld.shared.v4.f32 	{%f65, %f66, %f67, %f68}, [%r107+48];
	ld.global.f32 	%f69, [%rd35+48];
	fma.rn.f32 	%f70, %f65, %f69, %f64;
	ld.global.f32 	%f71, [%rd35+52];
	fma.rn.f32 	%f72, %f66, %f71, %f70;
	ld.global.f32 	%f73, [%rd35+56];
	fma.rn.f32 	%f74, %f67, %f73, %f72;
	ld.global.f32 	%f75, [%rd35+60];
	fma.rn.f32 	%f213, %f68, %f75, %f74;
	add.s32 	%r163, %r163, 16;
	setp.ne.s32 	%p17, %r163, %r16;
	mov.u32 	%r165, %r16;
	@%p17 bra 	$L__BB1_16;
$L__BB1_17:
	setp.eq.s32 	%p18, %r14, 0;
	@%p18 bra 	$L__BB1_27;
	add.s32 	%r109, %r14, -1;
	setp.lt.u32 	%p19, %r109, 7;
	@%p19 bra 	$L__BB1_20;
	shl.b32 	%r110, %r165, 2;
	mov.u32 	%r111, s_data;
	add.s32 	%r112, %r111, %r110;
	ld.shared.f32 	%f77, [%r112];
	add.s32 	%r113, %r19, %r165;
	mul.wide.u32 	%rd36, %r113, 4;
	add.s64 	%rd37, %rd1, %rd36;
	ld.global.f32 	%f78, [%rd37];
	fma.rn.f32 	%f79, %f77, %f78, %f213;
	ld.shared.f32 	%f80, [%r112+4];
	ld.global.f32 	%f81, [%rd37+4];
	fma.rn.f32 	%f82, %f80, %f81, %f79;
	ld.shared.f32 	%f83, [%r112+8];
	ld.global.f32 	%f84, [%rd37+8];
	fma.rn.f32 	%f85, %f83, %f84, %f82;
	ld.shared.f32 	%f86, [%r112+12];
	ld.global.f32 	%f87, [%rd37+12];
	fma.rn.f32 	%f88, %f86, %f87, %f85;
	ld.shared.f32 	%f89, [%r112+16];
	ld.global.f32 	%f90, [%rd37+16];
	fma.rn.f32 	%f91, %f89, %f90, %f88;
	ld.shared.f32 	%f92, [%r112+20];
	ld.global.f32 	%f93, [%rd37+20];
	fma.rn.f32 	%f94, %f92, %f93, %f91;
	ld.shared.f32 	%f95, [%r112+24];
	ld.global.f32 	%f96, [%rd37+24];
	fma.rn.f32 	%f97, %f95, %f96, %f94;
	ld.shared.f32 	%f98, [%r112+28];
	ld.global.f32 	%f99, [%rd37+28];
	fma.rn.f32 	%f213, %f98, %f99, %f97;
	add.s32 	%r165, %r165, 8;
$L__BB1_20:
	setp.eq.s32 	%p20, %r15, 0;
	@%p20 bra 	$L__BB1_27;
	add.s32 	%r114, %r15, -1;
	setp.lt.u32 	%p21, %r114, 3;
	@%p21 bra 	$L__BB1_23;
	shl.b32 	%r115, %r165, 2;
	mov.u32 	%r116, s_data;
	add.s32 	%r117, %r116, %r115;
	ld.shared.f32 	%f101, [%r117];
	add.s32 	%r118, %r19, %r165;
	mul.wide.u32 	%rd38, %r118, 4;
	add.s64 	%rd39, %rd1, %rd38;
	ld.global.f32 	%f102, [%rd39];
	fma.rn.f32 	%f103, %f101, %f102, %f213;
	ld.shared.f32 	%f104, [%r117+4];
	ld.global.f32 	%f105, [%rd39+4];
	fma.rn.f32 	%f106, %f104, %f105, %f103;
	ld.shared.f32 	%f107, [%r117+8];
	ld.global.f32 	%f108, [%rd39+8];
	fma.rn.f32 	%f109, %f107, %f108, %f106;
	ld.shared.f32 	%f110, [%r117+12];
	ld.global.f32 	%f111, [%rd39+12];
	fma.rn.f32 	%f213, %f110, %f111, %f109;
	add.s32 	%r165, %r165, 4;
$L__BB1_23:
	setp.eq.s32 	%p22, %r17, 0;
	@%p22 bra 	$L__BB1_27;
	setp.eq.s32 	%p23, %r17, 1;
	shl.b32 	%r119, %r165, 2;
	mov.u32 	%r120, s_data;
	add.s32 	%r27, %r120, %r119;
	ld.shared.f32 	%f112, [%r27];
	add.s32 	%r121, %r19, %r165;
	mul.wide.u32 	%rd40, %r121, 4;
	add.s64 	%rd9, %rd1, %rd40;
	ld.global.f32 	%f113, [%rd9];
	fma.rn.f32 	%f213, %f112, %f113, %f213;
	@%p23 bra 	$L__BB1_27;
	setp.eq.s32 	%p24, %r17, 2;
	ld.shared.f32 	%f114, [%r27+4];
	ld.global.f32 	%f115, [%rd9+4];
	fma.rn.f32 	%f213, %f114, %f115, %f213;
	@%p24 bra 	$L__BB1_27;
	ld.shared.f32 	%f116, [%r27+8];
	ld.global.f32 	%f117, [%rd9+8];
	fma.rn.f32 	%f213, %f116, %f117, %f213;
$L__BB1_27:
	mul.wide.u32 	%rd41, %r162, 4;
	add.s64 	%rd42, %rd2, %rd41;
	ld.global.f32 	%f118, [%rd42];
	setp.gt.f32 	%p25, %f118, 0f00000000;
	selp.f32 	%f119, %f213, 0f00000000, %p25;
	shl.b32 	%r122, %r162, 2;
	add.s32 	%r123, %r13, %r122;
	st.shared.f32 	[%r123], %f119;
	add.s32 	%r162, %r162, %r5;
	setp.lt.u32 	%p26, %r162, 256;
	@%p26 bra 	$L__BB1_14;
	bra.uni 	$L__BB1_34;
$L__BB1_28:
	add.s32 	%r84, %r178, %r5;
	max.s32 	%r85, %r84, 256;
	setp.lt.u32 	%p11, %r84, 256;
	selp.u32 	%r86, 1, 0, %p11;
	add.s32 	%r87, %r84, %r86;
	sub.s32 	%r88, %r85, %r87;
	div.u32 	%r89, %r88, %r5;
	add.s32 	%r29, %r89, %r86;
	and.b32  	%r90, %r29, 3;
	setp.eq.s32 	%p12, %r90, 3;
	mov.u32 	%r169, %r178;
	@%p12 bra 	$L__BB1_31;
	add.s32 	%r92, %r29, 1;
	and.b32  	%r30, %r92, 3;
	mov.b32 	%r168, 0;
	mov.u32 	%r169, %r178;
$L__BB1_30:
	.pragma "nounroll";
	shl.b32 	%r93, %r169, 2;
	add.s32 	%r94, %r13, %r93;
	mov.b32 	%r95, 0;
	st.shared.u32 	[%r94], %r95;
	add.s32 	%r169, %r169, %r5;
	add.s32 	%r168, %r168, 1;
	setp.ne.s32 	%p13, %r168, %r30;
	@%p13 bra 	$L__BB1_30;
$L__BB1_31:
	setp.lt.u32 	%p14, %r29, 3;
	@%p14 bra 	$L__BB1_34;
	shl.b32 	%r99, %r5, 2;
$L__BB1_33:
	shl.b32 	%r96, %r169, 2;
	add.s32 	%r97, %r13, %r96;
	mov.b32 	%r98, 0;
	st.shared.u32 	[%r97], %r98;
	add.s32 	%r100, %r97, %r99;
	st.shared.u32 	[%r100], %r98;
	add.s32 	%r101, %r100, %r99;
	st.shared.u32 	[%r101], %r98;
	add.s32 	%r102, %r101, %r99;
	st.shared.u32 	[%r102], %r98;
	add.s32 	%r169, %r99, %r169;
	setp.lt.u32 	%p15, %r169, 256;
	@%p15 bra 	$L__BB1_33;
$L__BB1_34:
	bar.sync 	0;
	add.s32 	%r38, %r178, %r5;
	max.u32 	%r125, %r38, 256;
	setp.lt.u32 	%p27, %r38, 256;
	selp.u32 	%r126, 1, 0, %p27;
	add.s32 	%r127, %r38, %r126;
	sub.s32 	%r128, %r125, %r127;
	div.u32 	%r129, %r128, %r5;
	add.s32 	%r39, %r129, %r126;
	and.b32  	%r40, %r39, 3;
	shl.b32 	%r130, %r178, 2;
	add.s32 	%r41, %r13, %r130;
	shl.b32 	%r42, %r5, 2;
	add.s32 	%r43, %r41, %r42;
	add.s32 	%r44, %r38, %r5;
	cvta.to.global.u64 	%rd10, %rd17;
	mov.b32 	%r171, 0;
$L__BB1_35:
	setp.gt.u32 	%p28, %r178, 255;
	@%p28 bra 	$L__BB1_42;
	setp.eq.s32 	%p29, %r40, 3;
	shl.b32 	%r46, %r171, 8;
	mul.wide.u32 	%rd43, %r171, 4;
	add.s64 	%rd11, %rd10, %rd43;
	mov.u32 	%r172, %r178;
	@%p29 bra 	$L__BB1_40;
	setp.eq.s32 	%p30, %r40, 0;
	add.s32 	%r47, %r46, %r178;
	mul.wide.u32 	%rd44, %r47, 4;
	add.s64 	%rd45, %rd3, %rd44;
	ld.shared.f32 	%f120, [%r41];
	ld.global.f32 	%f121, [%rd11];
	mul.f32 	%f122, %f120, %f121;
	atom.global.add.f32 	%f123, [%rd45], %f122;
	mov.u32 	%r172, %r38;
	@%p30 bra 	$L__BB1_40;
	setp.eq.s32 	%p31, %r40, 1;
	add.s32 	%r48, %r47, %r5;
	mul.wide.u32 	%rd46, %r48, 4;
	add.s64 	%rd47, %rd3, %rd46;
	ld.shared.f32 	%f124, [%r43];
	ld.global.f32 	%f125, [%rd11];
	mul.f32 	%f126, %f124, %f125;
	atom.global.add.f32 	%f127, [%rd47], %f126;
	mov.u32 	%r172, %r44;
	@%p31 bra 	$L__BB1_40;
	add.s32 	%r172, %r44, %r5;
	add.s32 	%r131, %r48, %r5;
	mul.wide.u32 	%rd48, %r131, 4;
	add.s64 	%rd49, %rd3, %rd48;
	add.s32 	%r132, %r43, %r42;
	ld.shared.f32 	%f128, [%r132];
	ld.global.f32 	%f129, [%rd11];
	mul.f32 	%f130, %f128, %f129;
	atom.global.add.f32 	%f131, [%rd49], %f130;
$L__BB1_40:
	setp.lt.u32 	%p32, %r39, 3;
	@%p32 bra 	$L__BB1_42;
$L__BB1_41:
	add.s32 	%r133, %r46, %r172;
	mul.wide.u32 	%rd50, %r133, 4;
	add.s64 	%rd51, %rd3, %rd50;
	shl.b32 	%r134, %r172, 2;
	add.s32 	%r135, %r13, %r134;
	ld.shared.f32 	%f132, [%r135];
	ld.global.f32 	%f133, [%rd11];
	mul.f32 	%f134, %f132, %f133;
	atom.global.add.f32 	%f135, [%rd51], %f134;
	add.s32 	%r136, %r133, %r5;
	mul.wide.u32 	%rd52, %r136, 4;
	add.s64 	%rd53, %rd3, %rd52;
	add.s32 	%r137, %r135, %r42;
	ld.shared.f32 	%f136, [%r137];
	ld.global.f32 	%f137, [%rd11];
	mul.f32 	%f138, %f136, %f137;
	atom.global.add.f32 	%f139, [%rd53], %f138;
	add.s32 	%r138, %r136, %r5;
	mul.wide.u32 	%rd54, %r138, 4;
	add.s64 	%rd55, %rd3, %rd54;
	add.s32 	%r139, %r137, %r42;
	ld.shared.f32 	%f140, [%r139];
	ld.global.f32 	%f141, [%rd11];
	mul.f32 	%f142, %f140, %f141;
	atom.global.add.f32 	%f143, [%rd55], %f142;
	add.s32 	%r140, %r138, %r5;
	mul.wide.u32 	%rd56, %r140, 4;
	add.s64 	%rd57, %rd3, %rd56;
	add.s32 	%r141, %r139, %r42;
	ld.shared.f32 	%f144, [%r141];
	ld.global.f32 	%f145, [%rd11];
	mul.f32 	%f146, %f144, %f145;
	atom.global.add.f32 	%f147, [%rd57], %f146;
	add.s32 	%r172, %r42, %r172;
	setp.lt.u32 	%p33, %r172, 256;
	@%p33 bra 	$L__BB1_41;
$L__BB1_42:
	add.s32 	%r171, %r171, 1;
	setp.eq.s32 	%p34, %r171, 128;
	@%p34 bra 	$L__BB1_43;
	bra.uni 	$L__BB1_35;
$L__BB1_43:
	setp.gt.u32 	%p35, %r178, 255;
	@%p35 bra 	$L__BB1_49;
	setp.eq.s32 	%p36, %r40, 3;
	mov.u32 	%r175, %r178;
	@%p36 bra 	$L__BB1_47;
	add.s32 	%r143, %r39, 1;
	and.b32  	%r51, %r143, 3;
	mov.b32 	%r174, 0;
	mov.u32 	%r175, %r178;
$L__BB1_46:
	.pragma "nounroll";
	mul.wide.u32 	%rd58, %r175, 4;
	add.s64 	%rd59, %rd4, %rd58;
	shl.b32 	%r144, %r175, 2;
	add.s32 	%r145, %r13, %r144;
	ld.shared.f32 	%f148, [%r145];
	atom.global.add.f32 	%f149, [%rd59], %f148;
	add.s32 	%r175, %r175, %r5;
	add.s32 	%r174, %r174, 1;
	setp.ne.s32 	%p37, %r174, %r51;
	@%p37 bra 	$L__BB1_46;
$L__BB1_47:
	setp.lt.u32 	%p38, %r39, 3;
	@%p38 bra 	$L__BB1_49;
$L__BB1_48:
	mul.wide.u32 	%rd60, %r175, 4;
	add.s64 	%rd61, %rd4, %rd60;
	shl.b32 	%r146, %r175, 2;
	add.s32 	%r147, %r13, %r146;
	ld.shared.f32 	%f150, [%r147];
	atom.global.add.f32 	%f151, [%rd61], %f150;
	add.s32 	%r148, %r175, %r5;
	mul.wide.u32 	%rd62, %r148, 4;
	add.s64 	%rd63, %rd4, %rd62;
	add.s32 	%r149, %r147, %r42;
	ld.shared.f32 	%f152, [%r149];
	atom.global.add.f32 	%f153, [%rd63], %f152;
	add.s32 	%r150, %r148, %r5;
	mul.wide.u32 	%rd64, %r150, 4;
	add.s64 	%rd65, %rd4, %rd64;
	add.s32 	%r151, %r149, %r42;
	ld.shared.f32 	%f154, [%r151];
	atom.global.add.f32 	%f155, [%rd65], %f154;
	add.s32 	%r152, %r150, %r5;
	mul.wide.u32 	%rd66, %r152, 4;
	add.s64 	%rd67, %rd4, %rd66;
	add.s32 	%r153, %r151, %r42;
	ld.shared.f32 	%f156, [%r153];
	atom.global.add.f32 	%f157, [%rd67], %f156;
	add.s32 	%r175, %r152, %r5;
	setp.lt.u32 	%p39, %r175, 256;
	@%p39 bra 	$L__BB1_48;
$L__BB1_49:
	bar.sync 	0;
	setp.gt.u32 	%p40, %r178, 127;
	@%p40 bra 	$L__BB1_54;
	ld.param.u64 	%rd73, [_Z19fusedBackwardKernelPKfS0_S0_iS0_S0_PfS1_S1_S1_S1_i_param_10];
	ld.param.u64 	%rd72, [_Z19fusedBackwardKernelPKfS0_S0_iS0_S0_PfS1_S1_S1_S1_i_param_4];
	mov.u32 	%r155, s_data;
	add.s32 	%r156, %r82, %r155;
	add.s32 	%r62, %r156, 32;
	cvta.to.global.u64 	%rd68, %rd72;
	add.s64 	%rd12, %rd68, 32;
	cvta.to.global.u64 	%rd13, %rd73;
$L__BB1_51:
	mul.wide.u32 	%rd69, %r178, 1024;
	add.s64 	%rd74, %rd12, %rd69;
	mov.f32 	%f214, 0f00000000;
	mov.b32 	%r180, 0;
	mov.u32 	%r179, %r62;
$L__BB1_52:
	ld.shared.f32 	%f159, [%r179+-32];
	ld.global.f32 	%f160, [%rd74+-32];
	fma.rn.f32 	%f161, %f159, %f160, %f214;
	ld.shared.f32 	%f162, [%r179+-28];
	ld.global.f32 	%f163, [%rd74+-28];
	fma.rn.f32 	%f164, %f162, %f163, %f161;
	ld.shared.f32 	%f165, [%r179+-24];
	ld.global.f32 	%f166, [%rd74+-24];
	fma.rn.f32 	%f167, %f165, %f166, %f164;
	ld.shared.f32 	%f168, [%r179+-20];
	ld.global.f32 	%f169, [%rd74+-20];
	fma.rn.f32 	%f170, %f168, %f169, %f167;
	ld.shared.f32 	%f171, [%r179+-16];
	ld.global.f32 	%f172, [%rd74+-16];
	fma.rn.f32 	%f173, %f171, %f172, %f170;
	ld.shared.f32 	%f174, [%r179+-12];
	ld.global.f32 	%f175, [%rd74+-12];
	fma.rn.f32 	%f176, %f174, %f175, %f173;
	ld.shared.f32 	%f177, [%r179+-8];
	ld.global.f32 	%f178, [%rd74+-8];
	fma.rn.f32 	%f179, %f177, %f178, %f176;
	ld.shared.f32 	%f180, [%r179+-4];
	ld.global.f32 	%f181, [%rd74+-4];
	fma.rn.f32 	%f182, %f180, %f181, %f179;
	ld.shared.f32 	%f183, [%r179];
	ld.global.f32 	%f184, [%rd74];
	fma.rn.f32 	%f185, %f183, %f184, %f182;
	ld.shared.f32 	%f186, [%r179+4];
	ld.global.f32 	%f187, [%rd74+4];
	fma.rn.f32 	%f188, %f186, %f187, %f185;
	ld.shared.f32 	%f189, [%r179+8];
	ld.global.f32 	%f190, [%rd74+8];
	fma.rn.f32 	%f191, %f189, %f190, %f188;
	ld.shared.f32 	%f192, [%r179+12];
	ld.global.f32 	%f193, [%rd74+12];
	fma.rn.f32 	%f194, %f192, %f193, %f191;
	ld.shared.f32 	%f195, [%r179+16];
	ld.global.f32 	%f196, [%rd74+16];
	fma.rn.f32 	%f197, %f195, %f196, %f194;
	ld.shared.f32 	%f198, [%r179+20];
	ld.global.f32 	%f199, [%rd74+20];
	fma.rn.f32 	%f200, %f198, %f199, %f197;
	ld.shared.f32 	%f201, [%r179+24];
	ld.global.f32 	%f202, [%rd74+24];
	fma.rn.f32 	%f203, %f201, %f202, %f200;
	ld.shared.f32 	%f204, [%r179+28];
	ld.global.f32 	%f205, [%rd74+28];
	fma.rn.f32 	%f214, %f204, %f205, %f203;
	add.s32 	%r180, %r180, 16;
	add.s32 	%r179, %r179, 64;
	add.s64 	%rd74, %rd74, 64;
	setp.ne.s32 	%p41, %r180, 256;
	@%p41 bra 	$L__BB1_52;
	mul.wide.u32 	%rd70, %r178, 4;
	add.s64 	%rd71, %rd13, %rd70;
	st.global.f32 	[%rd71], %f214;
	add.s32 	%r178, %r178, %r5;
	setp.lt.u32 	%p42, %r178, 128;
	@%p42 bra 	$L__BB1_51;
$L__BB1_54:
	ret;

}
	// .globl	_Z17fusedUpdateKernelPfS_S_S_PKfS1_S1_S1_fi
.visible .entry _Z17fusedUpdateKernelPfS_S_S_PKfS1_S1_S1_fi(
	.param .u64 .ptr .align 1 _Z17fusedUpdateKernelPfS_S_S_PKfS1_S1_S1_fi_param_0,
	.param .u64 .ptr .align 1 _Z17fusedUpdateKernelPfS_S_S_PKfS1_S1_S1_fi_param_1,
	.param .u64 .ptr .align 1 _Z17fusedUpdateKernelPfS_S_S_PKfS1_S1_S1_fi_param_2,
	.param .u64 .ptr .align 1 _Z17fusedUpdateKernelPfS_S_S_PKfS1_S1_S1_fi_param_3,
	.param .u64 .ptr .align 1 _Z17fusedUpdateKernelPfS_S_S_PKfS1_S1_S1_fi_param_4,
	.param .u64 .ptr .align 1 _Z17fusedUpdateKernelPfS_S_S_PKfS1_S1_S1_fi_param_5,
	.param .u64 .ptr .align 1 _Z17fusedUpdateKernelPfS_S_S_PKfS1_S1_S1_fi_param_6,
	.param .u64 .ptr .align 1 _Z17fusedUpdateKernelPfS_S_S_PKfS1_S1_S1_fi_param_7,
	.param .f32 _Z17fusedUpdateKernelPfS_S_S_PKfS1_S1_S1_fi_param_8,
	.param .u32 _Z17fusedUpdateKernelPfS_S_S_PKfS1_S1_S1_fi_param_9
)
{
	.reg .pred 	%p<19>;
	.reg .b32 	%r<82>;
	.reg .b32 	%f<58>;
	.reg .b64 	%rd<69>;

	ld.param.u64 	%rd20, [_Z17fusedUpdateKernelPfS_S_S_PKfS1_S1_S1_fi_param_0];
	ld.param.u64 	%rd21, [_Z17fusedUpdateKernelPfS_S_S_PKfS1_S1_S1_fi_param_1];
	ld.param.u64 	%rd17, [_Z17fusedUpdateKernelPfS_S_S_PKfS1_S1_S1_fi_param_3];
	ld.param.u64 	%rd22, [_Z17fusedUpdateKernelPfS_S_S_PKfS1_S1_S1_fi_param_4];
	ld.param.u64 	%rd23, [_Z17fusedUpdateKernelPfS_S_S_PKfS1_S1_S1_fi_param_5];
	ld.param.u64 	%rd19, [_Z17fusedUpdateKernelPfS_S_S_PKfS1_S1_S1_fi_param_7];
	ld.param.f32 	%f1, [_Z17fusedUpdateKernelPfS_S_S_PKfS1_S1_S1_fi_param_8];
	ld.param.u32 	%r49, [_Z17fusedUpdateKernelPfS_S_S_PKfS1_S1_S1_fi_param_9];
	cvta.to.global.u64 	%rd1, %rd20;
	cvta.to.global.u64 	%rd2, %rd22;
	cvta.to.global.u64 	%rd3, %rd21;
	cvta.to.global.u64 	%rd4, %rd23;
	mov.u32 	%r81, %tid.x;
	mov.u32 	%r2, %ntid.x;
	add.s32 	%r3, %r81, %r2;
	max.u32 	%r51, %r3, 256;
	setp.lt.u32 	%p1, %r3, 256;
	selp.u32 	%r52, 1, 0, %p1;
	add.s32 	%r53, %r3, %r52;
	sub.s32 	%r54, %r51, %r53;
	div.u32 	%r55, %r54, %r2;
	add.s32 	%r4, %r55, %r52;
	and.b32  	%r5, %r4, 3;
	add.s32 	%r6, %r3, %r2;
	shl.b32 	%r7, %r2, 2;
	mov.b32 	%r67, 0;
$L__BB2_1:
	setp.gt.u32 	%p2, %r81, 255;
	@%p2 bra 	$L__BB2_9;
	setp.eq.s32 	%p3, %r5, 3;
	shl.b32 	%r9, %r67, 8;
	mov.u32 	%r68, %r81;
	@%p3 bra 	$L__BB2_6;
	setp.eq.s32 	%p4, %r5, 0;
	add.s32 	%r10, %r9, %r81;
	mul.wide.u32 	%rd24, %r10, 4;
	add.s64 	%rd25, %rd2, %rd24;
	ld.global.f32 	%f2, [%rd25];
	mul.f32 	%f3, %f1, %f2;
	add.s64 	%rd26, %rd1, %rd24;
	ld.global.f32 	%f4, [%rd26];
	sub.f32 	%f5, %f4, %f3;
	st.global.f32 	[%rd26], %f5;
	mov.u32 	%r68, %r3;
	@%p4 bra 	$L__BB2_6;
	setp.eq.s32 	%p5, %r5, 1;
	add.s32 	%r11, %r10, %r2;
	mul.wide.u32 	%rd27, %r11, 4;
	add.s64 	%rd28, %rd2, %rd27;
	ld.global.f32 	%f6, [%rd28];
	mul.f32 	%f7, %f1, %f6;
	add.s64 	%rd29, %rd1, %rd27;
	ld.global.f32 	%f8, [%rd29];
	sub.f32 	%f9, %f8, %f7;
	st.global.f32 	[%rd29], %f9;
	mov.u32 	%r68, %r6;
	@%p5 bra 	$L__BB2_6;
	add.s32 	%r68, %r6, %r2;
	add.s32 	%r56, %r11, %r2;
	mul.wide.u32 	%rd30, %r56, 4;
	add.s64 	%rd31, %rd2, %rd30;
	ld.global.f32 	%f10, [%rd31];
	mul.f32 	%f11, %f1, %f10;
	add.s64 	%rd32, %rd1, %rd30;
	ld.global.f32 	%f12, [%rd32];
	sub.f32 	%f13, %f12, %f11;
	st.global.f32 	[%rd32], %f13;
$L__BB2_6:
	setp.lt.u32 	%p6, %r4, 3;
	@%p6 bra 	$L__BB2_9;
	add.s32 	%r57, %r68, %r9;
	add.s32 	%r73, %r57, %r2;
	shl.b32 	%r58, %r2, 1;
	add.s32 	%r72, %r57, %r58;
	mad.lo.s32 	%r71, %r2, 3, %r57;
	mul.wide.u32 	%rd68, %r57, 4;
$L__BB2_8:
	mul.wide.u32 	%rd33, %r73, 4;
	mul.wide.u32 	%rd34, %r72, 4;
	mul.wide.u32 	%rd35, %r71, 4;
	add.s64 	%rd36, %rd2, %rd68;
	ld.global.f32 	%f14, [%rd36];
	mul.f32 	%f15, %f1, %f14;
	add.s64 	%rd37, %rd1, %rd68;
	ld.global.f32 	%f16, [%rd37];
	sub.f32 	%f17, %f16, %f15;
	st.global.f32 	[%rd37], %f17;
	add.s64 	%rd38, %rd2, %rd33;
	ld.global.f32 	%f18, [%rd38];
	mul.f32 	%f19, %f1, %f18;
	add.s64 	%rd39, %rd1, %rd33;
	ld.global.f32 	%f20, [%rd39];
	sub.f32 	%f21, %f20, %f19;
	st.global.f32 	[%rd39], %f21;
	add.s64 	%rd40, %rd2, %rd34;
	ld.global.f32 	%f22, [%rd40];
	mul.f32 	%f23, %f1, %f22;
	add.s64 	%rd41, %rd1, %rd34;
	ld.global.f32 	%f24, [%rd41];
	sub.f32 	%f25, %f24, %f23;
	st.global.f32 	[%rd41], %f25;
	add.s64 	%rd42, %rd2, %rd35;
	ld.global.f32 	%f26, [%rd42];
	mul.f32 	%f27, %f1, %f26;
	add.s64 	%rd43, %rd1, %rd35;
	ld.global.f32 	%f28, [%rd43];
	sub.f32 	%f29, %f28, %f27;
	st.global.f32 	[%rd43], %f29;
	add.s32 	%r68, %r68, %r7;
	add.s32 	%r73, %r73, %r7;
	add.s32 	%r72, %r72, %r7;
	add.s32 	%r71, %r71, %r7;
	mul.wide.u32 	%rd44, %r2, 16;
	add.s64 	%rd68, %rd68, %rd44;
	setp.lt.u32 	%p7, %r68, 256;
	@%p7 bra 	$L__BB2_8;
$L__BB2_9:
	add.s32 	%r67, %r67, 1;
	setp.eq.s32 	%p8, %r67, 128;
	@%p8 bra 	$L__BB2_10;
	bra.uni 	$L__BB2_1;
$L__BB2_10:
	setp.gt.u32 	%p9, %r81, 255;
	@%p9 bra 	$L__BB2_17;
	setp.eq.s32 	%p10, %r5, 3;
	mov.u32 	%r78, %r81;
	@%p10 bra 	$L__BB2_14;
	add.s32 	%r59, %r4, 1;
	and.b32  	%r60, %r59, 3;
	mul.wide.u32 	%rd67, %r81, 4;
	mul.wide.u32 	%rd7, %r2, 4;
	neg.s32 	%r69, %r60;
	mad.lo.s32 	%r78, %r2, %r60, %r81;
$L__BB2_13:
	.pragma "nounroll";
	add.s64 	%rd45, %rd4, %rd67;
	ld.global.f32 	%f30, [%rd45];
	mul.f32 	%f31, %f1, %f30;
	add.s64 	%rd46, %rd3, %rd67;
	ld.global.f32 	%f32, [%rd46];
	sub.f32 	%f33, %f32, %f31;
	st.global.f32 	[%rd46], %f33;
	add.s64 	%rd67, %rd67, %rd7;
	add.s32 	%r69, %r69, 1;
	setp.ne.s32 	%p11, %r69, 0;
	@%p11 bra 	$L__BB2_13;
$L__BB2_14:
	setp.lt.u32 	%p12, %r4, 3;
	@%p12 bra 	$L__BB2_17;
	shl.b32 	%r61, %r2, 1;
	add.s32 	%r77, %r78, %r61;
	mad.lo.s32 	%r76, %r2, 3, %r78;
	add.s32 	%r75, %r2, %r78;
$L__BB2_16:
	mul.wide.u32 	%rd47, %r78, 4;
	add.s64 	%rd48, %rd4, %rd47;
	ld.global.f32 	%f34, [%rd48];
	mul.f32 	%f35, %f1, %f34;
	add.s64 	%rd49, %rd3, %rd47;
	ld.global.f32 	%f36, [%rd49];
	sub.f32 	%f37, %f36, %f35;
	st.global.f32 	[%rd49], %f37;
	add.s32 	%r62, %r78, %r2;
	mul.wide.u32 	%rd50, %r75, 4;
	add.s64 	%rd51, %rd4, %rd50;
	ld.global.f32 	%f38, [%rd51];
	mul.f32 	%f39, %f1, %f38;
	add.s64 	%rd52, %rd3, %rd50;
	ld.global.f32 	%f40, [%rd52];
	sub.f32 	%f41, %f40, %f39;
	st.global.f32 	[%rd52], %f41;
	add.s32 	%r63, %r62, %r2;
	mul.wide.u32 	%rd53, %r77, 4;
	add.s64 	%rd54, %rd4, %rd53;
	ld.global.f32 	%f42, [%rd54];
	mul.f32 	%f43, %f1, %f42;
	add.s64 	%rd55, %rd3, %rd53;
	ld.global.f32 	%f44, [%rd55];
	sub.f32 	%f45, %f44, %f43;
	st.global.f32 	[%rd55], %f45;
	add.s32 	%r64, %r63, %r2;
	mul.wide.u32 	%rd56, %r76, 4;
	add.s64 	%rd57, %rd4, %rd56;
	ld.global.f32 	%f46, [%rd57];
	mul.f32 	%f47, %f1, %f46;
	add.s64 	%rd58, %rd3, %rd56;
	ld.global.f32 	%f48, [%rd58];
	sub.f32 	%f49, %f48, %f47;
	st.global.f32 	[%rd58], %f49;
	add.s32 	%r78, %r64, %r2;
	add.s32 	%r77, %r77, %r7;
	add.s32 	%r76, %r76, %r7;
	add.s32 	%r75, %r75, %r7;
	setp.lt.u32 	%p13, %r78, 256;
	@%p13 bra 	$L__BB2_16;
$L__BB2_17:
	ld.param.u64 	%rd66, [_Z17fusedUpdateKernelPfS_S_S_PKfS1_S1_S1_fi_param_6];
	ld.param.u64 	%rd65, [_Z17fusedUpdateKernelPfS_S_S_PKfS1_S1_S1_fi_param_2];
	cvta.to.global.u64 	%rd12, %rd66;
	cvta.to.global.u64 	%rd13, %rd65;
	mov.b32 	%r79, 0;
$L__BB2_18:
	setp.ge.s32 	%p14, %r81, %r49;
	@%p14 bra 	$L__BB2_21;
	shl.b32 	%r43, %r79, 10;
	mov.u32 	%r80, %r81;
$L__BB2_20:
	add.s32 	%r66, %r43, %r80;
	mul.wide.s32 	%rd59, %r66, 4;
	add.s64 	%rd60, %rd12, %rd59;
	ld.global.f32 	%f50, [%rd60];
	mul.f32 	%f51, %f1, %f50;
	add.s64 	%rd61, %rd13, %rd59;
	ld.global.f32 	%f52, [%rd61];
	sub.f32 	%f53, %f52, %f51;
	st.global.f32 	[%rd61], %f53;
	add.s32 	%r80, %r80, %r2;
	setp.lt.s32 	%p15, %r80, %r49;
	@%p15 bra 	$L__BB2_20;
$L__BB2_21:
	add.s32 	%r79, %r79, 1;
	setp.eq.s32 	%p16, %r79, 256;
	@%p16 bra 	$L__BB2_22;
	bra.uni 	$L__BB2_18;
$L__BB2_22:
	setp.ge.s32 	%p17, %r81, %r49;
	@%p17 bra 	$L__BB2_25;
	cvta.to.global.u64 	%rd14, %rd19;
	cvta.to.global.u64 	%rd15, %rd17;
$L__BB2_24:
	mul.wide.s32 	%rd62, %r81, 4;
	add.s64 	%rd63, %rd14, %rd62;
	ld.global.f32 	%f54, [%rd63];
	mul.f32 	%f55, %f1, %f54;
	add.s64 	%rd64, %rd15, %rd62;
	ld.global.f32 	%f56, [%rd64];
	sub.f32 	%f57, %f56, %f55;
	st.global.f32 	[%rd64], %f57;
	add.s32 	%r81, %r81, %r2;
	setp.lt.s32 	%p18, %r81, %r49;
	@%p18 bra 	$L__BB2_24;
$L__BB2_25:
	ret;

}


// ===== COMPILED SASS (sm_100) =====

	.target	sm_100

	.elftype	@"ET_EXEC"


//--------------------- .note.nv.tkinfo           --------------------------
	.section	.note.nv.tkinfo,"",@"SHT_NOTE"
	.sectionflags	@"SHF_NOTE_NV_TKINFO"
	.tkinfo
        /*0018*/ 	.word	0x00000002
        /*0030*/ 	.string	""
        /*0030*/ 	.string	"ptxas"
        /*0030*/ 	.string	"Cuda compilation tools, release 13.0, V13.0.88"
        /*0030*/ 	.string	"Build cuda_13.0.r13.0/compiler.36424714_0"
        /*0030*/ 	.string	"-arch sm_100 -m 64 "



//--------------------- .note.nv.cuinfo           --------------------------
	.section	.note.nv.cuinfo,"",@"SHT_NOTE"
	.sectionflags	@"SHF_NOTE_NV_CUINFO"
        /*0018*/ 	.short	0x0002
        /*001a*/ 	.short	0x0064
        /*001c*/ 	.short	0x0082
	.zero		2


//--------------------- .nv.info                  --------------------------
	.section	.nv.info,"",@"SHT_CUDA_INFO"
	.align	4


	//----- nvinfo : EIATTR_REGCOUNT
	.align		4
        /*0000*/ 	.byte	0x04, 0x2f
        /*0002*/ 	.short	(.L_1 - .L_0)
	.align		4
.L_0:
        /*0004*/ 	.word	index@(_Z22fusedForwardLossKernelPKfS0_S0_S0_S0_PfS1_S1_S1_ii)
        /*0008*/ 	.word	0x00000024


	//----- nvinfo : EIATTR_FRAME_SIZE
	.align		4
.L_1:
        /*000c*/ 	.byte	0x04, 0x11
        /*000e*/ 	.short	(.L_3 - .L_2)
	.align		4
.L_2:
        /*0010*/ 	.word	index@($__internal_0_$__cuda_sm3x_div_rn_noftz_f32_slowpath)
        /*0014*/ 	.word	0x00000000


	//----- nvinfo : EIATTR_FRAME_SIZE
	.align		4
.L_3:
        /*0018*/ 	.byte	0x04, 0x11
        /*001a*/ 	.short	(.L_5 - .L_4)
	.align		4
.L_4:
        /*001c*/ 	.word	index@(_Z22fusedForwardLossKernelPKfS0_S0_S0_S0_PfS1_S1_S1_ii)
        /*0020*/ 	.word	0x00000000


	//----- nvinfo : EIATTR_REGCOUNT
	.align		4
.L_5:
        /*0024*/ 	.byte	0x04, 0x2f
        /*0026*/ 	.short	(.L_7 - .L_6)
	.align		4
.L_6:
        /*0028*/ 	.word	index@(_Z19fusedBackwardKernelPKfS0_S0_iS0_S0_PfS1_S1_S1_S1_i)
        /*002c*/ 	.word	0x00000024


	//----- nvinfo : EIATTR_FRAME_SIZE
	.align		4
.L_7:
        /*0030*/ 	.byte	0x04, 0x11
        /*0032*/ 	.short	(.L_9 - .L_8)
	.align		4
.L_8:
        /*0034*/ 	.word	index@(_Z19fusedBackwardKernelPKfS0_S0_iS0_S0_PfS1_S1_S1_S1_i)
        /*0038*/ 	.word	0x00000000


	//----- nvinfo : EIATTR_REGCOUNT
	.align		4
.L_9:
        /*003c*/ 	.byte	0x04, 0x2f
        /*003e*/ 	.short	(.L_11 - .L_10)
	.align		4
.L_10:
        /*0040*/ 	.word	index@(_Z17fusedUpdateKernelPfS_S_S_PKfS1_S1_S1_fi)
        /*0044*/ 	.word	0x00000020


	//----- nvinfo : EIATTR_FRAME_SIZE
	.align		4
.L_11:
        /*0048*/ 	.byte	0x04, 0x11
        /*004a*/ 	.short	(.L_13 - .L_12)
	.align		4
.L_12:
        /*004c*/ 	.word	index@(_Z17fusedUpdateKernelPfS_S_S_PKfS1_S1_S1_fi)
        /*0050*/ 	.word	0x00000000


	//----- nvinfo : EIATTR_MIN_STACK_SIZE
	.align		4
.L_13:
        /*0054*/ 	.byte	0x04, 0x12
        /*0056*/ 	.short	(.L_15 - .L_14)
	.align		4
.L_14:
        /*0058*/ 	.word	index@(_Z17fusedUpdateKernelPfS_S_S_PKfS1_S1_S1_fi)
        /*005c*/ 	.word	0x00000000


	//----- nvinfo : EIATTR_MIN_STACK_SIZE
	.align		4
.L_15:
        /*0060*/ 	.byte	0x04, 0x12
        /*0062*/ 	.short	(.L_17 - .L_16)
	.align		4
.L_16:
        /*0064*/ 	.word	index@(_Z19fusedBackwardKernelPKfS0_S0_iS0_S0_PfS1_S1_S1_S1_i)
        /*0068*/ 	.word	0x00000000


	//----- nvinfo : EIATTR_MIN_STACK_SIZE
	.align		4
.L_17:
        /*006c*/ 	.byte	0x04, 0x12
        /*006e*/ 	.short	(.L_19 - .L_18)
	.align		4
.L_18:
        /*0070*/ 	.word	index@(_Z22fusedForwardLossKernelPKfS0_S0_S0_S0_PfS1_S1_S1_ii)
        /*0074*/ 	.word	0x00000000
.L_19:


//--------------------- .nv.compat                --------------------------
	.section	.nv.compat,"",@"SHT_CUDA_COMPAT_INFO"
	.align	4
        /*0000*/ 	.byte	0x02, 0x09, 0x00, 0x00, 0x02, 0x02, 0x01, 0x00, 0x02, 0x05, 0x05, 0x00, 0x03, 0x07, 0x01, 0x01
        /*0010*/ 	.byte	0x02, 0x03, 0x00, 0x00, 0x02, 0x06, 0x01, 0x00, 0x04, 0x0b, 0x08, 0x00, 0x01, 0x00, 0x00, 0x00
        /*0020*/ 	.byte	0x00, 0x00, 0x00, 0x00


//--------------------- .nv.info._Z17fusedUpdateKernelPfS_S_S_PKfS1_S1_S1_fi --------------------------
	.section	.nv.info._Z17fusedUpdateKernelPfS_S_S_PKfS1_S1_S1_fi,"",@"SHT_CUDA_INFO"
	.sectionflags	@""
	.align	4


	//----- nvinfo : EIATTR_CUDA_API_VERSION
	.align		4
        /*0000*/ 	.byte	0x04, 0x37
        /*0002*/ 	.short	(.L_21 - .L_20)
.L_20:
        /*0004*/ 	.word	0x00000082


	//----- nvinfo : EIATTR_KPARAM_INFO
	.align		4
.L_21:
        /*0008*/ 	.byte	0x04, 0x17
        /*000a*/ 	.short	(.L_23 - .L_22)
.L_22:
        /*000c*/ 	.word	0x00000000
        /*0010*/ 	.short	0x0009
        /*0012*/ 	.short	0x0044
        /*0014*/ 	.byte	0x00, 0xf0, 0x11, 0x00


	//----- nvinfo : EIATTR_KPARAM_INFO
	.align		4
.L_23:
        /*0018*/ 	.byte	0x04, 0x17
        /*001a*/ 	.short	(.L_25 - .L_24)
.L_24:
        /*001c*/ 	.word	0x00000000
        /*0020*/ 	.short	0x0008
        /*0022*/ 	.short	0x0040
        /*0024*/ 	.byte	0x00, 0xf0, 0x11, 0x00


	//----- nvinfo : EIATTR_KPARAM_INFO
	.align		4
.L_25:
        /*0028*/ 	.byte	0x04, 0x17
        /*002a*/ 	.short	(.L_27 - .L_26)
.L_26:
        /*002c*/ 	.word	0x00000000
        /*0030*/ 	.short	0x0007
        /*0032*/ 	.short	0x0038
        /*0034*/ 	.byte	0x00, 0xf5, 0x21, 0x00


	//----- nvinfo : EIATTR_KPARAM_INFO
	.align		4
.L_27:
        /*0038*/ 	.byte	0x04, 0x17
        /*003a*/ 	.short	(.L_29 - .L_28)
.L_28:
        /*003c*/ 	.word	0x00000000
        /*0040*/ 	.short	0x0006
        /*0042*/ 	.short	0x0030
        /*0044*/ 	.byte	0x00, 0xf5, 0x21, 0x00


	//----- nvinfo : EIATTR_KPARAM_INFO
	.align		4
.L_29:
        /*0048*/ 	.byte	0x04, 0x17
        /*004a*/ 	.short	(.L_31 - .L_30)
.L_30:
        /*004c*/ 	.word	0x00000000
        /*0050*/ 	.short	0x0005
        /*0052*/ 	.short	0x0028
        /*0054*/ 	.byte	0x00, 0xf5, 0x21, 0x00


	//----- nvinfo : EIATTR_KPARAM_INFO
	.align		4
.L_31:
        /*0058*/ 	.byte	0x04, 0x17
        /*005a*/ 	.short	(.L_33 - .L_32)
.L_32:
        /*005c*/ 	.word	0x00000000
        /*0060*/ 	.short	0x0004
        /*0062*/ 	.short	0x0020
        /*0064*/ 	.byte	0x00, 0xf5, 0x21, 0x00


	//----- nvinfo : EIATTR_KPARAM_INFO
	.align		4
.L_33:
        /*0068*/ 	.byte	0x04, 0x17
        /*006a*/ 	.short	(.L_35 - .L_34)
.L_34:
        /*006c*/ 	.word	0x00000000
        /*0070*/ 	.short	0x0003
        /*0072*/ 	.short	0x0018
        /*0074*/ 	.byte	0x00, 0xf5, 0x21, 0x00


	//----- nvinfo : EIATTR_KPARAM_INFO
	.align		4
.L_35:
        /*0078*/ 	.byte	0x04, 0x17
        /*007a*/ 	.short	(.L_37 - .L_36)
.L_36:
        /*007c*/ 	.word	0x00000000
        /*0080*/ 	.short	0x0002
        /*0082*/ 	.short	0x0010
        /*0084*/ 	.byte	0x00, 0xf5, 0x21, 0x00


	//----- nvinfo : EIATTR_KPARAM_INFO
	.align		4
.L_37:
        /*0088*/ 	.byte	0x04, 0x17
        /*008a*/ 	.short	(.L_39 - .L_38)
.L_38:
        /*008c*/ 	.word	0x00000000
        /*0090*/ 	.short	0x0001
        /*0092*/ 	.short	0x0008
        /*0094*/ 	.byte	0x00, 0xf5, 0x21, 0x00


	//----- nvinfo : EIATTR_KPARAM_INFO
	.align		4
.L_39:
        /*0098*/ 	.byte	0x04, 0x17
        /*009a*/ 	.short	(.L_41 - .L_40)
.L_40:
        /*009c*/ 	.word	0x00000000
        /*00a0*/ 	.short	0x0000
        /*00a2*/ 	.short	0x0000
        /*00a4*/ 	.byte	0x00, 0xf5, 0x21, 0x00


	//----- nvinfo : EIATTR_SPARSE_MMA_MASK
	.align		4
.L_41:
        /*00a8*/ 	.byte	0x03, 0x50
        /*00aa*/ 	.short	0x0000


	//----- nvinfo : EIATTR_MAXREG_COUNT
	.align		4
        /*00ac*/ 	.byte	0x03, 0x1b
        /*00ae*/ 	.short	0x00ff


	//----- nvinfo : EIATTR_MERCURY_ISA_VERSION
	.align		4
        /*00b0*/ 	.byte	0x03, 0x5f
        /*00b2*/ 	.short	0x0101


	//----- nvinfo : EIATTR_VRC_CTA_INIT_COUNT
	.align		4
        /*00b4*/ 	.byte	0x02, 0x4a
	.zero		1
	.zero		1


	//----- nvinfo : EIATTR_EXIT_INSTR_OFFSETS
	.align		4
        /*00b8*/ 	.byte	0x04, 0x1c
        /*00ba*/ 	.short	(.L_43 - .L_42)


	//   ....[0]....
.L_42:
        /*00bc*/ 	.word	0x00000d60


	//   ....[1]....
        /*00c0*/ 	.word	0x00000e00


	//----- nvinfo : EIATTR_CRS_STACK_SIZE
	.align		4
.L_43:
        /*00c4*/ 	.byte	0x04, 0x1e
        /*00c6*/ 	.short	(.L_45 - .L_44)
.L_44:
        /*00c8*/ 	.word	0x00000000


	//----- nvinfo : EIATTR_CBANK_PARAM_SIZE
	.align		4
.L_45:
        /*00cc*/ 	.byte	0x03, 0x19
        /*00ce*/ 	.short	0x0048


	//----- nvinfo : EIATTR_PARAM_CBANK
	.align		4
        /*00d0*/ 	.byte	0x04, 0x0a
        /*00d2*/ 	.short	(.L_47 - .L_46)
	.align		4
.L_46:
        /*00d4*/ 	.word	index@(.nv.constant0._Z17fusedUpdateKernelPfS_S_S_PKfS1_S1_S1_fi)
        /*00d8*/ 	.short	0x0380
        /*00da*/ 	.short	0x0048


	//----- nvinfo : EIATTR_SW_WAR
	.align		4
.L_47:
        /*00dc*/ 	.byte	0x04, 0x36
        /*00de*/ 	.short	(.L_49 - .L_48)
.L_48:
        /*00e0*/ 	.word	0x00000008
.L_49:


//--------------------- .nv.info._Z19fusedBackwardKernelPKfS0_S0_iS0_S0_PfS1_S1_S1_S1_i --------------------------
	.section	.nv.info._Z19fusedBackwardKernelPKfS0_S0_iS0_S0_PfS1_S1_S1_S1_i,"",@"SHT_CUDA_INFO"
	.sectionflags	@""
	.align	4


	//----- nvinfo : EIATTR_CUDA_API_VERSION
	.align		4
        /*0000*/ 	.byte	0x04, 0x37
        /*0002*/ 	.short	(.L_51 - .L_50)
.L_50:
        /*0004*/ 	.word	0x00000082


	//----- nvinfo : EIATTR_KPARAM_INFO
	.align		4
.L_51:
        /*0008*/ 	.byte	0x04, 0x17
        /*000a*/ 	.short	(.L_53 - .L_52)
.L_52:
        /*000c*/ 	.word	0x00000000
        /*0010*/ 	.short	0x000b
        /*0012*/ 	.short	0x0058
        /*0014*/ 	.byte	0x00, 0xf0, 0x11, 0x00


	//----- nvinfo : EIATTR_KPARAM_INFO
	.align		4
.L_53:
        /*0018*/ 	.byte	0x04, 0x17
        /*001a*/ 	.short	(.L_55 - .L_54)
.L_54:
        /*001c*/ 	.word	0x00000000
        /*0020*/ 	.short	0x000a
        /*0022*/ 	.short	0x0050
        /*0024*/ 	.byte	0x00, 0xf5, 0x21, 0x00


	//----- nvinfo : EIATTR_KPARAM_INFO
	.align		4
.L_55:
        /*0028*/ 	.byte	0x04, 0x17
        /*002a*/ 	.short	(.L_57 - .L_56)
.L_56:
        /*002c*/ 	.word	0x00000000
        /*0030*/ 	.short	0x0009
        /*0032*/ 	.short	0x0048
        /*0034*/ 	.byte	0x00, 0xf5, 0x21, 0x00


	//----- nvinfo : EIATTR_KPARAM_INFO
	.align		4
.L_57:
        /*0038*/ 	.byte	0x04, 0x17
        /*003a*/ 	.short	(.L_59 - .L_58)
.L_58:
        /*003c*/ 	.word	0x00000000
        /*0040*/ 	.short	0x0008
        /*0042*/ 	.short	0x0040
        /*0044*/ 	.byte	0x00, 0xf5, 0x21, 0x00


	//----- nvinfo : EIATTR_KPARAM_INFO
	.align		4
.L_59:
        /*0048*/ 	.byte	0x04, 0x17
        /*004a*/ 	.short	(.L_61 - .L_60)
.L_60:
        /*004c*/ 	.word	0x00000000
        /*0050*/ 	.short	0x0007
        /*0052*/ 	.short	0x0038
        /*0054*/ 	.byte	0x00, 0xf5, 0x21, 0x00


	//----- nvinfo : EIATTR_KPARAM_INFO
	.align		4
.L_61:
        /*0058*/ 	.byte	0x04, 0x17
        /*005a*/ 	.short	(.L_63 - .L_62)
.L_62:
        /*005c*/ 	.word	0x00000000
        /*0060*/ 	.short	0x0006
        /*0062*/ 	.short	0x0030
        /*0064*/ 	.byte	0x00, 0xf5, 0x21, 0x00


	//----- nvinfo : EIATTR_KPARAM_INFO
	.align		4
.L_63:
        /*0068*/ 	.byte	0x04, 0x17
        /*006a*/ 	.short	(.L_65 - .L_64)
.L_64:
        /*006c*/ 	.word	0x00000000
        /*0070*/ 	.short	0x0005
        /*0072*/ 	.short	0x0028
        /*0074*/ 	.byte	0x00, 0xf5, 0x21, 0x00


	//----- nvinfo : EIATTR_KPARAM_INFO
	.align		4
.L_65:
        /*0078*/ 	.byte	0x04, 0x17
        /*007a*/ 	.short	(.L_67 - .L_66)
.L_66:
        /*007c*/ 	.word	0x00000000
        /*0080*/ 	.short	0x0004
        /*0082*/ 	.short	0x0020
        /*0084*/ 	.byte	0x00, 0xf5, 0x21, 0x00


	//----- nvinfo : EIATTR_KPARAM_INFO
	.align		4
.L_67:
        /*0088*/ 	.byte	0x04, 0x17
        /*008a*/ 	.short	(.L_69 - .L_68)
.L_68:
        /*008c*/ 	.word	0x00000000
        /*0090*/ 	.short	0x0003
        /*0092*/ 	.short	0x0018
        /*0094*/ 	.byte	0x00, 0xf0, 0x11, 0x00


	//----- nvinfo : EIATTR_KPARAM_INFO
	.align		4
.L_69:
        /*0098*/ 	.byte	0x04, 0x17
        /*009a*/ 	.short	(.L_71 - .L_70)
.L_70:
        /*009c*/ 	.word	0x00000000
        /*00a0*/ 	.short	0x0002
        /*00a2*/ 	.short	0x0010
        /*00a4*/ 	.byte	0x00, 0xf5, 0x21, 0x00


	//----- nvinfo : EIATTR_KPARAM_INFO
	.align		4
.L_71:
        /*00a8*/ 	.byte	0x04, 0x17
        /*00aa*/ 	.short	(.L_73 - .L_72)
.L_72:
        /*00ac*/ 	.word	0x00000000
        /*00b0*/ 	.short	0x0001
        /*00b2*/ 	.short	0x0008
        /*00b4*/ 	.byte	0x00, 0xf5, 0x21, 0x00


	//----- nvinfo : EIATTR_KPARAM_INFO
	.align		4
.L_73:
        /*00b8*/ 	.byte	0x04, 0x17
        /*00ba*/ 	.short	(.L_75 - .L_74)
.L_74:
        /*00bc*/ 	.word	0x00000000
        /*00c0*/ 	.short	0x0000
        /*00c2*/ 	.short	0x0000
        /*00c4*/ 	.byte	0x00, 0xf5, 0x21, 0x00


	//----- nvinfo : EIATTR_SPARSE_MMA_MASK
	.align		4
.L_75:
        /*00c8*/ 	.byte	0x03, 0x50
        /*00ca*/ 	.short	0x0000


	//----- nvinfo : EIATTR_MAXREG_COUNT
	.align		4
        /*00cc*/ 	.byte	0x03, 0x1b
        /*00ce*/ 	.short	0x00ff


	//----- nvinfo : EIATTR_NUM_BARRIERS
	.align		4
        /*00d0*/ 	.byte	0x02, 0x4c
        /*00d2*/ 	.byte	0x01
	.zero		1


	//----- nvinfo : EIATTR_MERCURY_ISA_VERSION
	.align		4
        /*00d4*/ 	.byte	0x03, 0x5f
        /*00d6*/ 	.short	0x0101


	//----- nvinfo : EIATTR_UNUSED_LOAD_BYTE_OFFSET
	.align		4
        /*00d8*/ 	.byte	0x04, 0x44
        /*00da*/ 	.short	(.L_77 - .L_76)


	//   ....[0]....
.L_76:
        /*00dc*/ 	.word	0x00000c40
        /*00e0*/ 	.word	0x00000fff


	//----- nvinfo : EIATTR_VRC_CTA_INIT_COUNT
	.align		4
.L_77:
        /*00e4*/ 	.byte	0x02, 0x4a
	.zero		1
	.zero		1


	//----- nvinfo : EIATTR_EXIT_INSTR_OFFSETS
	.align		4
        /*00e8*/ 	.byte	0x04, 0x1c
        /*00ea*/ 	.short	(.L_79 - .L_78)


	//   ....[0]....
.L_78:
        /*00ec*/ 	.word	0x00001a70


	//   ....[1]....
        /*00f0*/ 	.word	0x00001f30


	//----- nvinfo : EIATTR_CRS_STACK_SIZE
	.align		4
.L_79:
        /*00f4*/ 	.byte	0x04, 0x1e
        /*00f6*/ 	.short	(.L_81 - .L_80)
.L_80:
        /*00f8*/ 	.word	0x00000000


	//----- nvinfo : EIATTR_CBANK_PARAM_SIZE
	.align		4
.L_81:
        /*00fc*/ 	.byte	0x03, 0x19
        /*00fe*/ 	.short	0x005c


	//----- nvinfo : EIATTR_PARAM_CBANK
	.align		4
        /*0100*/ 	.byte	0x04, 0x0a
        /*0102*/ 	.short	(.L_83 - .L_82)
	.align		4
.L_82:
        /*0104*/ 	.word	index@(.nv.constant0._Z19fusedBackwardKernelPKfS0_S0_iS0_S0_PfS1_S1_S1_S1_i)
        /*0108*/ 	.short	0x0380
        /*010a*/ 	.short	0x005c


	//----- nvinfo : EIATTR_SW_WAR
	.align		4
.L_83:
        /*010c*/ 	.byte	0x04, 0x36
        /*010e*/ 	.short	(.L_85 - .L_84)
.L_84:
        /*0110*/ 	.word	0x00000008
.L_85:


//--------------------- .nv.info._Z22fusedForwardLossKernelPKfS0_S0_S0_S0_PfS1_S1_S1_ii --------------------------
	.section	.nv.info._Z22fusedForwardLossKernelPKfS0_S0_S0_S0_PfS1_S1_S1_ii,"",@"SHT_CUDA_INFO"
	.sectionflags	@""
	.align	4


	//----- nvinfo : EIATTR_CUDA_API_VERSION
	.align		4
        /*0000*/ 	.byte	0x04, 0x37
        /*0002*/ 	.short	(.L_87 - .L_86)
.L_86:
        /*0004*/ 	.word	0x00000082


	//----- nvinfo : EIATTR_KPARAM_INFO
	.align		4
.L_87:
        /*0008*/ 	.byte	0x04, 0x17
        /*000a*/ 	.short	(.L_89 - .L_88)
.L_88:
        /*000c*/ 	.word	0x00000000
        /*0010*/ 	.short	0x000a
        /*0012*/ 	.short	0x004c
        /*0014*/ 	.byte	0x00, 0xf0, 0x11, 0x00


	//----- nvinfo : EIATTR_KPARAM_INFO
	.align		4
.L_89:
        /*0018*/ 	.byte	0x04, 0x17
        /*001a*/ 	.short	(.L_91 - .L_90)
.L_90:
        /*001c*/ 	.word	0x00000000
        /*0020*/ 	.short	0x0009
        /*0022*/ 	.short	0x0048
        /*0024*/ 	.byte	0x00, 0xf0, 0x11, 0x00


	//----- nvinfo : EIATTR_KPARAM_INFO
	.align		4
.L_91:
        /*0028*/ 	.byte	0x04, 0x17
        /*002a*/ 	.short	(.L_93 - .L_92)
.L_92:
        /*002c*/ 	.word	0x00000000
        /*0030*/ 	.short	0x0008
        /*0032*/ 	.short	0x0040
        /*0034*/ 	.byte	0x00, 0xf5, 0x21, 0x00


	//----- nvinfo : EIATTR_KPARAM_INFO
	.align		4
.L_93:
        /*0038*/ 	.byte	0x04, 0x17
        /*003a*/ 	.short	(.L_95 - .L_94)
.L_94:
        /*003c*/ 	.word	0x00000000
        /*0040*/ 	.short	0x0007
        /*0042*/ 	.short	0x0038
        /*0044*/ 	.byte	0x00, 0xf5, 0x21, 0x00


	//----- nvinfo : EIATTR_KPARAM_INFO
	.align		4
.L_95:
        /*0048*/ 	.byte	0x04, 0x17
        /*004a*/ 	.short	(.L_97 - .L_96)
.L_96:
        /*004c*/ 	.word	0x00000000
        /*0050*/ 	.short	0x0006
        /*0052*/ 	.short	0x0030
        /*0054*/ 	.byte	0x00, 0xf5, 0x21, 0x00


	//----- nvinfo : EIATTR_KPARAM_INFO
	.align		4
.L_97:
        /*0058*/ 	.byte	0x04, 0x17
        /*005a*/ 	.short	(.L_99 - .L_98)
.L_98:
        /*005c*/ 	.word	0x00000000
        /*0060*/ 	.short	0x0005
        /*0062*/ 	.short	0x0028
        /*0064*/ 	.byte	0x00, 0xf5, 0x21, 0x00


	//----- nvinfo : EIATTR_KPARAM_INFO
	.align		4
.L_99:
        /*0068*/ 	.byte	0x04, 0x17
        /*006a*/ 	.short	(.L_101 - .L_100)
.L_100:
        /*006c*/ 	.word	0x00000000
        /*0070*/ 	.short	0x0004
        /*0072*/ 	.short	0x0020
        /*0074*/ 	.byte	0x00, 0xf5, 0x21, 0x00


	//----- nvinfo : EIATTR_KPARAM_INFO
	.align		4
.L_101:
        /*0078*/ 	.byte	0x04, 0x17
        /*007a*/ 	.short	(.L_103 - .L_102)
.L_102:
        /*007c*/ 	.word	0x00000000
        /*0080*/ 	.short	0x0003
        /*0082*/ 	.short	0x0018
        /*0084*/ 	.byte	0x00, 0xf5, 0x21, 0x00


	//----- nvinfo : EIATTR_KPARAM_INFO
	.align		4
.L_103:
        /*0088*/ 	.byte	0x04, 0x17
        /*008a*/ 	.short	(.L_105 - .L_104)
.L_104:
        /*008c*/ 	.word	0x00000000
        /*0090*/ 	.short	0x0002
        /*0092*/ 	.short	0x0010
        /*0094*/ 	.byte	0x00, 0xf5, 0x21, 0x00


	//----- nvinfo : EIATTR_KPARAM_INFO
	.align		4
.L_105:
        /*0098*/ 	.byte	0x04, 0x17
        /*009a*/ 	.short	(.L_107 - .L_106)
.L_106:
        /*009c*/ 	.word	0x00000000
        /*00a0*/ 	.short	0x0001
        /*00a2*/ 	.short	0x0008
        /*00a4*/ 	.byte	0x00, 0xf5, 0x21, 0x00


	//----- nvinfo : EIATTR_KPARAM_INFO
	.align		4
.L_107:
        /*00a8*/ 	.byte	0x04, 0x17
        /*00aa*/ 	.short	(.L_109 - .L_108)
.L_108:
        /*00ac*/ 	.word	0x00000000
        /*00b0*/ 	.short	0x0000
        /*00b2*/ 	.short	0x0000
        /*00b4*/ 	.byte	0x00, 0xf5, 0x21, 0x00


	//----- nvinfo : EIATTR_SPARSE_MMA_MASK
	.align		4
.L_109:
        /*00b8*/ 	.byte	0x03, 0x50
        /*00ba*/ 	.short	0x0000


	//----- nvinfo : EIATTR_MAXREG_COUNT
	.align		4
        /*00bc*/ 	.byte	0x03, 0x1b
        /*00be*/ 	.short	0x00ff


	//----- nvinfo : EIATTR_NUM_BARRIERS
	.align		4
        /*00c0*/ 	.byte	0x02, 0x4c
        /*00c2*/ 	.byte	0x01
	.zero		1


	//----- nvinfo : EIATTR_MERCURY_ISA_VERSION
	.align		4
        /*00c4*/ 	.byte	0x03, 0x5f
        /*00c6*/ 	.short	0x0101


	//----- nvinfo : EIATTR_VRC_CTA_INIT_COUNT
	.align		4
        /*00c8*/ 	.byte	0x02, 0x4a
	.zero		1
	.zero		1


	//----- nvinfo : EIATTR_EXIT_INSTR_OFFSETS
	.align		4
        /*00cc*/ 	.byte	0x04, 0x1c
        /*00ce*/ 	.short	(.L_111 - .L_110)


	//   ....[0]....
.L_110:
        /*00d0*/ 	.word	0x00001d30


	//   ....[1]....
        /*00d4*/ 	.word	0x00001f10


	//----- nvinfo : EIATTR_CRS_STACK_SIZE
	.align		4
.L_111:
        /*00d8*/ 	.byte	0x04, 0x1e
        /*00da*/ 	.short	(.L_113 - .L_112)
.L_112:
        /*00dc*/ 	.word	0x00000000


	//----- nvinfo : EIATTR_CBANK_PARAM_SIZE
	.align		4
.L_113:
        /*00e0*/ 	.byte	0x03, 0x19
        /*00e2*/ 	.short	0x0050


	//----- nvinfo : EIATTR_PARAM_CBANK
	.align		4
        /*00e4*/ 	.byte	0x04, 0x0a
        /*00e6*/ 	.short	(.L_115 - .L_114)
	.align		4
.L_114:
        /*00e8*/ 	.word	index@(.nv.constant0._Z22fusedForwardLossKernelPKfS0_S0_S0_S0_PfS1_S1_S1_ii)
        /*00ec*/ 	.short	0x0380
        /*00ee*/ 	.short	0x0050


	//----- nvinfo : EIATTR_SW_WAR
	.align		4
.L_115:
        /*00f0*/ 	.byte	0x04, 0x36
        /*00f2*/ 	.short	(.L_117 - .L_116)
.L_116:
        /*00f4*/ 	.word	0x00000008
.L_117:


//--------------------- .nv.callgraph             --------------------------
	.section	.nv.callgraph,"",@"SHT_CUDA_CALLGRAPH"
	.align	4
	.sectionentsize	8
	.align		4
        /*0000*/ 	.word	0x00000000
	.align		4
        /*0004*/ 	.word	0xffffffff
	.align		4
        /*0008*/ 	.word	0x00000000
	.align		4
        /*000c*/ 	.word	0xfffffffe
	.align		4
        /*0010*/ 	.word	0x00000000
	.align		4
        /*0014*/ 	.word	0xfffffffd
	.align		4
        /*0018*/ 	.word	0x00000000
	.align		4
        /*001c*/ 	.word	0xfffffffc


//--------------------- .text._Z17fusedUpdateKernelPfS_S_S_PKfS1_S1_S1_fi --------------------------
	.section	.text._Z17fusedUpdateKernelPfS_S_S_PKfS1_S1_S1_fi,"ax",@progbits
	.align	128
        .global         _Z17fusedUpdateKernelPfS_S_S_PKfS1_S1_S1_fi
        .type           _Z17fusedUpdateKernelPfS_S_S_PKfS1_S1_S1_fi,@function
        .size           _Z17fusedUpdateKernelPfS_S_S_PKfS1_S1_S1_fi,(.L_x_92 - _Z17fusedUpdateKernelPfS_S_S_PKfS1_S1_S1_fi)
        .other          _Z17fusedUpdateKernelPfS_S_S_PKfS1_S1_S1_fi,@"STO_CUDA_ENTRY STV_DEFAULT"
_Z17fusedUpdateKernelPfS_S_S_PKfS1_S1_S1_fi:
.text._Z17fusedUpdateKernelPfS_S_S_PKfS1_S1_S1_fi:
[----:B------:R-:W-:Y:S08]  /*0000*/  LDC R1, c[0x0][0x37c] ;  /* 0x0000df00ff017b82 */ /* 0x000ff00000000800 */
[----:B------:R-:W0:Y:S01]  /*0010*/  LDC R0, c[0x0][0x360] ;  /* 0x0000d800ff007b82 */ /* 0x000e220000000800 */
[----:B------:R-:W1:Y:S01]  /*0020*/  S2R R3, SR_TID.X ;  /* 0x0000000000037919 */ /* 0x000e620000002100 */
[----:B------:R-:W2:Y:S01]  /*0030*/  LDCU.64 UR4, c[0x0][0x358] ;  /* 0x00006b00ff0477ac */ /* 0x000ea20008000a00 */
[----:B0-----:R-:W0:Y:S01]  /*0040*/  I2F.U32.RP R8, R0 ;  /* 0x0000000000087306 */ /* 0x001e220000209000 */
[----:B------:R-:W-:-:S02]  /*0050*/  ISETP.NE.U32.AND P2, PT, R0, RZ, PT ;  /* 0x000000ff0000720c */ /* 0x000fc40003f45070 */
[----:B-1----:R-:W-:-:S04]  /*0060*/  IADD3 R5, PT, PT, R3, R0, RZ ;  /* 0x0000000003057210 */ /* 0x002fc80007ffe0ff */
[C---:B------:R-:W-:Y:S01]  /*0070*/  ISETP.GE.U32.AND P0, PT, R5.reuse, 0x100, PT ;  /* 0x000001000500780c */ /* 0x040fe20003f06070 */
[----:B0-----:R-:W0:Y:S01]  /*0080*/  MUFU.RCP R8, R8 ;  /* 0x0000000800087308 */ /* 0x001e220000001000 */
[----:B------:R-:W-:Y:S02]  /*0090*/  VIMNMX.U32 R2, PT, PT, R5, 0x100, !PT ;  /* 0x0000010005027848 */ /* 0x000fe40007fe0000 */
[----:B------:R-:W-:Y:S02]  /*00a0*/  SEL R4, RZ, 0x1, P0 ;  /* 0x00000001ff047807 */ /* 0x000fe40000000000 */
[----:B0-----:R-:W-:-:S04]  /*00b0*/  IADD3 R6, PT, PT, R8, 0xffffffe, RZ ;  /* 0x0ffffffe08067810 */ /* 0x001fc80007ffe0ff */
[----:B------:R0:W1:Y:S02]  /*00c0*/  F2I.FTZ.U32.TRUNC.NTZ R7, R6 ;  /* 0x0000000600077305 */ /* 0x000064000021f000 */
[----:B0-----:R-:W-:Y:S02]  /*00d0*/  IMAD.MOV.U32 R6, RZ, RZ, RZ ;  /* 0x000000ffff067224 */ /* 0x001fe400078e00ff */
[----:B-1----:R-:W-:-:S04]  /*00e0*/  IMAD.MOV R9, RZ, RZ, -R7 ;  /* 0x000000ffff097224 */ /* 0x002fc800078e0a07 */
[----:B------:R-:W-:-:S04]  /*00f0*/  IMAD R9, R9, R0, RZ ;  /* 0x0000000009097224 */ /* 0x000fc800078e02ff */
[----:B------:R-:W-:Y:S01]  /*0100*/  IMAD.HI.U32 R8, R7, R9, R6 ;  /* 0x0000000907087227 */ /* 0x000fe200078e0006 */
[----:B------:R-:W-:-:S05]  /*0110*/  IADD3 R7, PT, PT, R2, -R5, -R4 ;  /* 0x8000000502077210 */ /* 0x000fca0007ffe804 */
[----:B------:R-:W-:-:S05]  /*0120*/  IMAD.HI.U32 R9, R8, R7, RZ ;  /* 0x0000000708097227 */ /* 0x000fca00078e00ff */
[----:B------:R-:W-:-:S05]  /*0130*/  IADD3 R2, PT, PT, -R9, RZ, RZ ;  /* 0x000000ff09027210 */ /* 0x000fca0007ffe1ff */
[----:B------:R-:W-:-:S05]  /*0140*/  IMAD R7, R0, R2, R7 ;  /* 0x0000000200077224 */ /* 0x000fca00078e0207 */
[----:B------:R-:W-:-:S13]  /*0150*/  ISETP.GE.U32.AND P0, PT, R7, R0, PT ;  /* 0x000000000700720c */ /* 0x000fda0003f06070 */
[----:B------:R-:W-:Y:S01]  /*0160*/  @P0 IMAD.IADD R7, R7, 0x1, -R0 ;  /* 0x0000000107070824 */ /* 0x000fe200078e0a00 */
[----:B------:R-:W-:-:S04]  /*0170*/  @P0 IADD3 R9, PT, PT, R9, 0x1, RZ ;  /* 0x0000000109090810 */ /* 0x000fc80007ffe0ff */
[-C--:B------:R-:W-:Y:S02]  /*0180*/  ISETP.GE.U32.AND P1, PT, R7, R0.reuse, PT ;  /* 0x000000000700720c */ /* 0x080fe40003f26070 */
[----:B------:R-:W-:-:S11]  /*0190*/  IADD3 R7, PT, PT, R5, R0, RZ ;  /* 0x0000000005077210 */ /* 0x000fd60007ffe0ff */
[----:B------:R-:W-:Y:S02]  /*01a0*/  @P1 IADD3 R9, PT, PT, R9, 0x1, RZ ;  /* 0x0000000109091810 */ /* 0x000fe40007ffe0ff */
[----:B------:R-:W-:-:S05]  /*01b0*/  @!P2 LOP3.LUT R9, RZ, R0, RZ, 0x33, !PT ;  /* 0x00000000ff09a212 */ /* 0x000fca00078e33ff */
[----:B------:R-:W-:Y:S02]  /*01c0*/  IMAD.IADD R2, R4, 0x1, R9 ;  /* 0x0000000104027824 */ /* 0x000fe400078e0209 */
[----:B------:R-:W-:-:S03]  /*01d0*/  HFMA2 R4, -RZ, RZ, 0, 0 ;  /* 0x00000000ff047431 */ /* 0x000fc600000001ff */
[----:B--2---:R-:W-:-:S07]  /*01e0*/  LOP3.LUT R6, R2, 0x3, RZ, 0xc0, !PT ;  /* 0x0000000302067812 */ /* 0x004fce00078ec0ff */
.L_x_5:
[----:B------:R-:W-:Y:S01]  /*01f0*/  ISETP.GT.U32.AND P0, PT, R3, 0xff, PT ;  /* 0x000000ff0300780c */ /* 0x000fe20003f04070 */
[----:B------:R-:W0:Y:S01]  /*0200*/  LDCU UR10, c[0x0][0x3c0] ;  /* 0x00007800ff0a77ac */ /* 0x000e220008000800 */
[----:B------:R-:W-:Y:S01]  /*0210*/  BSSY.RECONVERGENT B0, `(.L_x_0) ;  /* 0x0000052000007945 */ /* 0x000fe20003800200 */
[----:B------:R-:W1:Y:S01]  /*0220*/  LDCU.64 UR6, c[0x0][0x3a0] ;  /* 0x00007400ff0677ac */ /* 0x000e620008000a00 */
[----:B------:R-:W2:Y:S09]  /*0230*/  LDCU.64 UR8, c[0x0][0x380] ;  /* 0x00007000ff0877ac */ /* 0x000eb20008000a00 */
[----:B---34-:R-:W-:Y:S05]  /*0240*/  @P0 BRA `(.L_x_1) ;  /* 0x0000000400380947 */ /* 0x018fea0003800000 */
[----:B------:R-:W-:Y:S01]  /*0250*/  ISETP.NE.AND P0, PT, R6, 0x3, PT ;  /* 0x000000030600780c */ /* 0x000fe20003f05270 */
[----:B------:R-:W-:Y:S01]  /*0260*/  BSSY.RECONVERGENT B1, `(.L_x_2) ;  /* 0x0000022000017945 */ /* 0x000fe20003800200 */
[----:B------:R-:W-:-:S11]  /*0270*/  IMAD.MOV.U32 R26, RZ, RZ, R3 ;  /* 0x000000ffff1a7224 */ /* 0x000fd600078e0003 */
[----:B------:R-:W-:Y:S05]  /*0280*/  @!P0 BRA `(.L_x_3) ;  /* 0x00000000007c8947 */ /* 0x000fea0003800000 */
[----:B------:R-:W3:Y:S01]  /*0290*/  LDC.64 R8, c[0x0][0x3a0] ;  /* 0x0000e800ff087b82 */ /* 0x000ee20000000a00 */
[----:B------:R-:W-:-:S07]  /*02a0*/  LEA R19, R4, R3, 0x8 ;  /* 0x0000000304137211 */ /* 0x000fce00078e40ff */
[----:B------:R-:W4:Y:S08]  /*02b0*/  LDC.64 R10, c[0x0][0x380] ;  /* 0x0000e000ff0a7b82 */ /* 0x000f300000000a00 */
[----:B------:R-:W5:Y:S01]  /*02c0*/  LDC R14, c[0x0][0x3c0] ;  /* 0x0000f000ff0e7b82 */ /* 0x000f620000000800 */
[----:B---3--:R-:W-:-:S06]  /*02d0*/  IMAD.WIDE.U32 R16, R19, 0x4, R8 ;  /* 0x0000000413107825 */ /* 0x008fcc00078e0008 */
[----:B------:R-:W5:Y:S01]  /*02e0*/  LDG.E R17, desc[UR4][R16.64] ;  /* 0x0000000410117981 */ /* 0x000f62000c1e1900 */
[----:B----4-:R-:W-:-:S05]  /*02f0*/  IMAD.WIDE.U32 R12, R19, 0x4, R10 ;  /* 0x00000004130c7825 */ /* 0x010fca00078e000a */
[----:B------:R-:W5:Y:S01]  /*0300*/  LDG.E R18, desc[UR4][R12.64] ;  /* 0x000000040c127981 */ /* 0x000f62000c1e1900 */
[----:B------:R-:W-:Y:S02]  /*0310*/  ISETP.NE.AND P0, PT, R6, RZ, PT ;  /* 0x000000ff0600720c */ /* 0x000fe40003f05270 */
[----:B------:R-:W-:Y:S01]  /*0320*/  MOV R26, R5 ;  /* 0x00000005001a7202 */ /* 0x000fe20000000f00 */
[----:B-----5:R-:W-:-:S05]  /*0330*/  FFMA R15, -R17, R14, R18 ;  /* 0x0000000e110f7223 */ /* 0x020fca0000000112 */
[----:B------:R3:W-:Y:S05]  /*0340*/  STG.E desc[UR4][R12.64], R15 ;  /* 0x0000000f0c007986 */ /* 0x0007ea000c101904 */
[----:B------:R-:W-:Y:S05]  /*0350*/  @!P0 BRA `(.L_x_3) ;  /* 0x0000000000488947 */ /* 0x000fea0003800000 */
[----:B------:R-:W-:-:S04]  /*0360*/  IMAD.IADD R19, R19, 0x1, R0 ;  /* 0x0000000113137824 */ /* 0x000fc800078e0200 */
[----:B------:R-:W-:-:S04]  /*0370*/  IMAD.WIDE.U32 R16, R19, 0x4, R8 ;  /* 0x0000000413107825 */ /* 0x000fc800078e0008 */
[----:B---3--:R-:W-:Y:S02]  /*0380*/  IMAD.WIDE.U32 R12, R19, 0x4, R10 ;  /* 0x00000004130c7825 */ /* 0x008fe400078e000a */
[----:B------:R-:W3:Y:S04]  /*0390*/  LDG.E R17, desc[UR4][R16.64] ;  /* 0x0000000410117981 */ /* 0x000ee8000c1e1900 */
[----:B------:R-:W3:Y:S01]  /*03a0*/  LDG.E R18, desc[UR4][R12.64] ;  /* 0x000000040c127981 */ /* 0x000ee2000c1e1900 */
[----:B------:R-:W-:Y:S02]  /*03b0*/  ISETP.NE.AND P0, PT, R6, 0x1, PT ;  /* 0x000000010600780c */ /* 0x000fe40003f05270 */
[----:B------:R-:W-:Y:S01]  /*03c0*/  MOV R26, R7 ;  /* 0x00000007001a7202 */ /* 0x000fe20000000f00 */
[----:B---3--:R-:W-:-:S05]  /*03d0*/  FFMA R15, -R17, R14, R18 ;  /* 0x0000000e110f7223 */ /* 0x008fca0000000112 */
[----:B------:R4:W-:Y:S05]  /*03e0*/  STG.E desc[UR4][R12.64], R15 ;  /* 0x0000000f0c007986 */ /* 0x0009ea000c101904 */
[----:B------:R-:W-:Y:S05]  /*03f0*/  @!P0 BRA `(.L_x_3) ;  /* 0x0000000000208947 */ /* 0x000fea0003800000 */
[----:B----4-:R-:W-:-:S05]  /*0400*/  IADD3 R13, PT, PT, R19, R0, RZ ;  /* 0x00000000130d7210 */ /* 0x010fca0007ffe0ff */
[----:B------:R-:W-:-:S04]  /*0410*/  IMAD.WIDE.U32 R8, R13, 0x4, R8 ;  /* 0x000000040d087825 */ /* 0x000fc800078e0008 */
[----:B------:R-:W-:Y:S02]  /*0420*/  IMAD.WIDE.U32 R10, R13, 0x4, R10 ;  /* 0x000000040d0a7825 */ /* 0x000fe400078e000a */
[----:B------:R-:W3:Y:S04]  /*0430*/  LDG.E R9, desc[UR4][R8.64] ;  /* 0x0000000408097981 */ /* 0x000ee8000c1e1900 */
[----:B------:R-:W3:Y:S01]  /*0440*/  LDG.E R12, desc[UR4][R10.64] ;  /* 0x000000040a0c7981 */ /* 0x000ee2000c1e1900 */
[----:B------:R-:W-:Y:S02]  /*0450*/  IMAD.IADD R26, R7, 0x1, R0 ;  /* 0x00000001071a7824 */ /* 0x000fe400078e0200 */
[----:B---3--:R-:W-:-:S05]  /*0460*/  FFMA R13, -R9, R14, R12 ;  /* 0x0000000e090d7223 */ /* 0x008fca000000010c */
[----:B------:R3:W-:Y:S02]  /*0470*/  STG.E desc[UR4][R10.64], R13 ;  /* 0x0000000d0a007986 */ /* 0x0007e4000c101904 */
.L_x_3:
[----:B012---:R-:W-:Y:S05]  /*0480*/  BSYNC.RECONVERGENT B1 ;  /* 0x0000000000017941 */ /* 0x007fea0003800200 */
.L_x_2:
[----:B------:R-:W-:-:S13]  /*0490*/  ISETP.GE.U32.AND P0, PT, R2, 0x3, PT ;  /* 0x000000030200780c */ /* 0x000fda0003f06070 */
[----:B------:R-:W-:Y:S05]  /*04a0*/  @!P0 BRA `(.L_x_1) ;  /* 0x0000000000a08947 */ /* 0x000fea0003800000 */
[----:B---34-:R-:W0:Y:S01]  /*04b0*/  LDC.64 R12, c[0x0][0x3a0] ;  /* 0x0000e800ff0c7b82 */ /* 0x018e220000000a00 */
[----:B------:R-:W-:-:S04]  /*04c0*/  LEA R11, R4, R26, 0x8 ;  /* 0x0000001a040b7211 */ /* 0x000fc800078e40ff */
[C---:B------:R-:W-:Y:S01]  /*04d0*/  IADD3 R8, PT, PT, R11.reuse, R0, RZ ;  /* 0x000000000b087210 */ /* 0x040fe20007ffe0ff */
[C-C-:B------:R-:W-:Y:S02]  /*04e0*/  IMAD R9, R0.reuse, 0x2, R11.reuse ;  /* 0x0000000200097824 */ /* 0x140fe400078e020b */
[----:B------:R-:W1:Y:S01]  /*04f0*/  LDC.64 R14, c[0x0][0x380] ;  /* 0x0000e000ff0e7b82 */ /* 0x000e620000000a00 */
[----:B------:R-:W-:Y:S02]  /*0500*/  IMAD R27, R0, 0x3, R11 ;  /* 0x00000003001b7824 */ /* 0x000fe400078e020b */
[----:B------:R-:W-:-:S07]  /*0510*/  IMAD.WIDE.U32 R10, R11, 0x4, RZ ;  /* 0x000000040b0a7825 */ /* 0x000fce00078e00ff */
.L_x_4:
[C---:B------:R-:W-:Y:S02]  /*0520*/  IADD3 R22, P0, PT, R10.reuse, UR6, RZ ;  /* 0x000000060a167c10 */ /* 0x040fe4000ff1e0ff */
[----:B0-----:R-:W-:Y:S02]  /*0530*/  IADD3 R24, P1, PT, R10, UR8, RZ ;  /* 0x000000080a187c10 */ /* 0x001fe4000ff3e0ff */
[C---:B------:R-:W-:Y:S02]  /*0540*/  IADD3.X R23, PT, PT, R11.reuse, UR7, RZ, P0, !PT ;  /* 0x000000070b177c10 */ /* 0x040fe400087fe4ff */
[----:B------:R-:W-:-:S03]  /*0550*/  IADD3.X R25, PT, PT, R11, UR9, RZ, P1, !PT ;  /* 0x000000090b197c10 */ /* 0x000fc60008ffe4ff */
[----:B------:R-:W2:Y:S04]  /*0560*/  LDG.E R22, desc[UR4][R22.64] ;  /* 0x0000000416167981 */ /* 0x000ea8000c1e1900 */
[----:B------:R-:W2:Y:S01]  /*0570*/  LDG.E R17, desc[UR4][R24.64] ;  /* 0x0000000418117981 */ /* 0x000ea2000c1e1900 */
[----:B0-----:R-:W-:-:S04]  /*0580*/  IMAD.WIDE.U32 R28, R8, 0x4, R12 ;  /* 0x00000004081c7825 */ /* 0x001fc800078e000c */
[----:B-1----:R-:W-:-:S04]  /*0590*/  IMAD.WIDE.U32 R18, R8, 0x4, R14 ;  /* 0x0000000408127825 */ /* 0x002fc800078e000e */
[----:B--2---:R-:W-:-:S05]  /*05a0*/  FFMA R17, -R22, UR10, R17 ;  /* 0x0000000a16117c23 */ /* 0x004fca0008000111 */
[----:B------:R0:W-:Y:S04]  /*05b0*/  STG.E desc[UR4][R24.64], R17 ;  /* 0x0000001118007986 */ /* 0x0001e8000c101904 */
[----:B------:R-:W2:Y:S04]  /*05c0*/  LDG.E R28, desc[UR4][R28.64] ;  /* 0x000000041c1c7981 */ /* 0x000ea8000c1e1900 */
[----:B------:R-:W2:Y:S01]  /*05d0*/  LDG.E R21, desc[UR4][R18.64] ;  /* 0x0000000412157981 */ /* 0x000ea2000c1e1900 */
[----:B0-----:R-:W-:-:S04]  /*05e0*/  IMAD.WIDE.U32 R16, R9, 0x4, R14 ;  /* 0x0000000409107825 */ /* 0x001fc800078e000e */
[----:B--2---:R-:W-:Y:S01]  /*05f0*/  FFMA R29, -R28, UR10, R21 ;  /* 0x0000000a1c1d7c23 */ /* 0x004fe20008000115 */
[----:B------:R-:W-:-:S04]  /*0600*/  IMAD.WIDE.U32 R20, R9, 0x4, R12 ;  /* 0x0000000409147825 */ /* 0x000fc800078e000c */
[----:B------:R0:W-:Y:S04]  /*0610*/  STG.E desc[UR4][R18.64], R29 ;  /* 0x0000001d12007986 */ /* 0x0001e8000c101904 */
[----:B------:R-:W2:Y:S04]  /*0620*/  LDG.E R20, desc[UR4][R20.64] ;  /* 0x0000000414147981 */ /* 0x000ea8000c1e1900 */
[----:B------:R-:W2:Y:S01]  /*0630*/  LDG.E R23, desc[UR4][R16.64] ;  /* 0x0000000410177981 */ /* 0x000ea2000c1e1900 */
[----:B------:R-:W-:-:S04]  /*0640*/  IMAD.WIDE.U32 R24, R27, 0x4, R14 ;  /* 0x000000041b187825 */ /* 0x000fc800078e000e */
[----:B--2---:R-:W-:Y:S01]  /*0650*/  FFMA R21, -R20, UR10, R23 ;  /* 0x0000000a14157c23 */ /* 0x004fe20008000117 */
[----:B------:R-:W-:-:S04]  /*0660*/  IMAD.WIDE.U32 R22, R27, 0x4, R12 ;  /* 0x000000041b167825 */ /* 0x000fc800078e000c */
[----:B------:R0:W-:Y:S04]  /*0670*/  STG.E desc[UR4][R16.64], R21 ;  /* 0x0000001510007986 */ /* 0x0001e8000c101904 */
[----:B------:R-:W2:Y:S04]  /*0680*/  LDG.E R22, desc[UR4][R22.64] ;  /* 0x0000000416167981 */ /* 0x000ea8000c1e1900 */
[----:B------:R-:W2:Y:S01]  /*0690*/  LDG.E R28, desc[UR4][R24.64] ;  /* 0x00000004181c7981 */ /* 0x000ea2000c1e1900 */
[C---:B------:R-:W-:Y:S01]  /*06a0*/  LEA R26, R0.reuse, R26, 0x2 ;  /* 0x0000001a001a7211 */ /* 0x040fe200078e10ff */
[C---:B------:R-:W-:Y:S01]  /*06b0*/  IMAD R9, R0.reuse, 0x4, R9 ;  /* 0x0000000400097824 */ /* 0x040fe200078e0209 */
[C---:B------:R-:W-:Y:S01]  /*06c0*/  LEA R8, R0.reuse, R8, 0x2 ;  /* 0x0000000800087211 */ /* 0x040fe200078e10ff */
[----:B------:R-:W-:Y:S01]  /*06d0*/  IMAD.WIDE.U32 R10, R0, 0x10, R10 ;  /* 0x00000010000a7825 */ /* 0x000fe200078e000a */
[----:B------:R-:W-:-:S02]  /*06e0*/  ISETP.GE.U32.AND P0, PT, R26, 0x100, PT ;  /* 0x000001001a00780c */ /* 0x000fc40003f06070 */
[----:B------:R-:W-:Y:S01]  /*06f0*/  LEA R27, R0, R27, 0x2 ;  /* 0x0000001b001b7211 */ /* 0x000fe200078e10ff */
[----:B--2---:R-:W-:-:S05]  /*0700*/  FFMA R28, -R22, UR10, R28 ;  /* 0x0000000a161c7c23 */ /* 0x004fca000800011c */
[----:B------:R0:W-:Y:S05]  /*0710*/  STG.E desc[UR4][R24.64], R28 ;  /* 0x0000001c18007986 */ /* 0x0001ea000c101904 */
[----:B------:R-:W-:Y:S05]  /*0720*/  @!P0 BRA `(.L_x_4) ;  /* 0xfffffffc007c8947 */ /* 0x000fea000383ffff */
.L_x_1:
[----:B012---:R-:W-:Y:S05]  /*0730*/  BSYNC.RECONVERGENT B0 ;  /* 0x0000000000007941 */ /* 0x007fea0003800200 */
.L_x_0:
[----:B------:R-:W-:-:S04]  /*0740*/  IADD3 R4, PT, PT, R4, 0x1, RZ ;  /* 0x0000000104047810 */ /* 0x000fc80007ffe0ff */
[----:B------:R-:W-:-:S13]  /*0750*/  ISETP.NE.AND P0, PT, R4, 0x80, PT ;  /* 0x000000800400780c */ /* 0x000fda0003f05270 */
[----:B------:R-:W-:Y:S05]  /*0760*/  @P0 BRA `(.L_x_5) ;  /* 0xfffffff800a00947 */ /* 0x000fea000383ffff */
[----:B------:R-:W-:Y:S01]  /*0770*/  ISETP.GT.U32.AND P0, PT, R3, 0xff, PT ;  /* 0x000000ff0300780c */ /* 0x000fe20003f04070 */
[----:B------:R-:W0:Y:S01]  /*0780*/  LDCU UR10, c[0x0][0x3c0] ;  /* 0x00007800ff0a77ac */ /* 0x000e220008000800 */
[----:B------:R-:W-:Y:S01]  /*0790*/  BSSY.RECONVERGENT B0, `(.L_x_6) ;  /* 0x0000041000007945 */ /* 0x000fe20003800200 */
[----:B------:R-:W1:Y:S01]  /*07a0*/  LDCU UR11, c[0x0][0x3c0] ;  /* 0x00007800ff0b77ac */ /* 0x000e620008000800 */
[----:B------:R-:W2:Y:S01]  /*07b0*/  LDCU.64 UR6, c[0x0][0x3a8] ;  /* 0x00007500ff0677ac */ /* 0x000ea20008000a00 */
[----:B------:R-:W0:Y:S08]  /*07c0*/  LDCU.64 UR8, c[0x0][0x388] ;  /* 0x00007100ff0877ac */ /* 0x000e300008000a00 */
[----:B------:R-:W-:Y:S05]  /*07d0*/  @P0 BRA `(.L_x_7) ;  /* 0x0000000000f00947 */ /* 0x000fea0003800000 */
[----:B------:R-:W-:Y:S01]  /*07e0*/  ISETP.NE.AND P1, PT, R6, 0x3, PT ;  /* 0x000000030600780c */ /* 0x000fe20003f25270 */
[----:B------:R-:W-:Y:S01]  /*07f0*/  BSSY.RECONVERGENT B1, `(.L_x_8) ;  /* 0x0000015000017945 */ /* 0x000fe20003800200 */
[----:B------:R-:W-:Y:S01]  /*0800*/  ISETP.GE.U32.AND P0, PT, R2, 0x3, PT ;  /* 0x000000030200780c */ /* 0x000fe20003f06070 */
[----:B------:R-:W-:-:S10]  /*0810*/  IMAD.MOV.U32 R7, RZ, RZ, R3 ;  /* 0x000000ffff077224 */ /* 0x000fd400078e0003 */
[----:B------:R-:W-:Y:S05]  /*0820*/  @!P1 BRA `(.L_x_9) ;  /* 0x0000000000449947 */ /* 0x000fea0003800000 */
[----:B------:R-:W-:Y:S01]  /*0830*/  IADD3 R2, PT, PT, R2, 0x1, RZ ;  /* 0x0000000102027810 */ /* 0x000fe20007ffe0ff */
[----:B------:R-:W-:-:S03]  /*0840*/  IMAD.WIDE.U32 R4, R3, 0x4, RZ ;  /* 0x0000000403047825 */ /* 0x000fc600078e00ff */
[----:B------:R-:W-:-:S05]  /*0850*/  LOP3.LUT R2, R2, 0x3, RZ, 0xc0, !PT ;  /* 0x0000000302027812 */ /* 0x000fca00078ec0ff */
[C---:B------:R-:W-:Y:S01]  /*0860*/  IMAD R7, R2.reuse, R0, R3 ;  /* 0x0000000002077224 */ /* 0x040fe200078e0203 */
[----:B------:R-:W-:-:S07]  /*0870*/  IADD3 R2, PT, PT, -R2, RZ, RZ ;  /* 0x000000ff02027210 */ /* 0x000fce0007ffe1ff */
.L_x_10:
[C---:B--23--:R-:W-:Y:S02]  /*0880*/  IADD3 R10, P1, PT, R4.reuse, UR6, RZ ;  /* 0x00000006040a7c10 */ /* 0x04cfe4000ff3e0ff */
[----:B0-----:R-:W-:Y:S02]  /*0890*/  IADD3 R8, P2, PT, R4, UR8, RZ ;  /* 0x0000000804087c10 */ /* 0x001fe4000ff5e0ff */
[C---:B------:R-:W-:Y:S02]  /*08a0*/  IADD3.X R11, PT, PT, R5.reuse, UR7, RZ, P1, !PT ;  /* 0x00000007050b7c10 */ /* 0x040fe40008ffe4ff */
[----:B------:R-:W-:-:S03]  /*08b0*/  IADD3.X R9, PT, PT, R5, UR9, RZ, P2, !PT ;  /* 0x0000000905097c10 */ /* 0x000fc600097fe4ff */
[----:B------:R-:W2:Y:S04]  /*08c0*/  LDG.E R10, desc[UR4][R10.64] ;  /* 0x000000040a0a7981 */ /* 0x000ea8000c1e1900 */
[----:B----4-:R-:W2:Y:S01]  /*08d0*/  LDG.E R13, desc[UR4][R8.64] ;  /* 0x00000004080d7981 */ /* 0x010ea2000c1e1900 */
[----:B------:R-:W-:Y:S02]  /*08e0*/  VIADD R2, R2, 0x1 ;  /* 0x0000000102027836 */ /* 0x000fe40000000000 */
[----:B------:R-:W-:-:S03]  /*08f0*/  IMAD.WIDE.U32 R4, R0, 0x4, R4 ;  /* 0x0000000400047825 */ /* 0x000fc600078e0004 */
[----:B------:R-:W-:Y:S01]  /*0900*/  ISETP.NE.AND P1, PT, R2, RZ, PT ;  /* 0x000000ff0200720c */ /* 0x000fe20003f25270 */
[----:B--2---:R-:W-:-:S05]  /*0910*/  FFMA R13, -R10, UR10, R13 ;  /* 0x0000000a0a0d7c23 */ /* 0x004fca000800010d */
[----:B------:R0:W-:Y:S07]  /*0920*/  STG.E desc[UR4][R8.64], R13 ;  /* 0x0000000d08007986 */ /* 0x0001ee000c101904 */
[----:B------:R-:W-:Y:S05]  /*0930*/  @P1 BRA `(.L_x_10) ;  /* 0xfffffffc00d01947 */ /* 0x000fea000383ffff */
.L_x_9:
[----:B012---:R-:W-:Y:S05]  /*0940*/  BSYNC.RECONVERGENT B1 ;  /* 0x0000000000017941 */ /* 0x007fea0003800200 */
.L_x_8:
[----:B------:R-:W-:Y:S05]  /*0950*/  @!P0 BRA `(.L_x_7) ;  /* 0x0000000000908947 */ /* 0x000fea0003800000 */
[C---:B---34-:R-:W-:Y:S01]  /*0960*/  LEA R13, R0.reuse, R7, 0x1 ;  /* 0x00000007000d7211 */ /* 0x058fe200078e08ff */
[----:B------:R-:W-:Y:S01]  /*0970*/  IMAD R15, R0, 0x3, R7 ;  /* 0x00000003000f7824 */ /* 0x000fe200078e0207 */
[----:B------:R-:W-:-:S07]  /*0980*/  IADD3 R17, PT, PT, R7, R0, RZ ;  /* 0x0000000007117210 */ /* 0x000fce0007ffe0ff */
.L_x_11:
[----:B------:R-:W0:Y:S08]  /*0990*/  LDC.64 R8, c[0x0][0x3a8] ;  /* 0x0000ea00ff087b82 */ /* 0x000e300000000a00 */
[----:B-1----:R-:W1:Y:S01]  /*09a0*/  LDC.64 R4, c[0x0][0x388] ;  /* 0x0000e200ff047b82 */ /* 0x002e620000000a00 */
[----:B0-----:R-:W-:-:S06]  /*09b0*/  IMAD.WIDE.U32 R22, R7, 0x4, R8 ;  /* 0x0000000407167825 */ /* 0x001fcc00078e0008 */
[----:B------:R-:W2:Y:S01]  /*09c0*/  LDG.E R22, desc[UR4][R22.64] ;  /* 0x0000000416167981 */ /* 0x000ea2000c1e1900 */
[----:B-1----:R-:W-:-:S05]  /*09d0*/  IMAD.WIDE.U32 R10, R7, 0x4, R4 ;  /* 0x00000004070a7825 */ /* 0x002fca00078e0004 */
[----:B------:R-:W2:Y:S01]  /*09e0*/  LDG.E R19, desc[UR4][R10.64] ;  /* 0x000000040a137981 */ /* 0x000ea2000c1e1900 */
[----:B------:R-:W-:-:S04]  /*09f0*/  IMAD.WIDE.U32 R24, R17, 0x4, R8 ;  /* 0x0000000411187825 */ /* 0x000fc800078e0008 */
        /* <DEDUP_REMOVED lines=12> */
[----:B------:R-:W-:-:S04]  /*0ac0*/  IMAD.WIDE.U32 R4, R15, 0x4, R4 ;  /* 0x000000040f047825 */ /* 0x000fc800078e0004 */
[----:B--2---:R-:W-:-:S05]  /*0ad0*/  FFMA R23, -R26, UR11, R23 ;  /* 0x0000000b1a177c23 */ /* 0x004fca0008000117 */
[----:B------:R1:W-:Y:S04]  /*0ae0*/  STG.E desc[UR4][R20.64], R23 ;  /* 0x0000001714007986 */ /* 0x0003e8000c101904 */
[----:B------:R-:W2:Y:S04]  /*0af0*/  LDG.E R8, desc[UR4][R8.64] ;  /* 0x0000000408087981 */ /* 0x000ea8000c1e1900 */
[----:B0-----:R-:W2:Y:S01]  /*0b00*/  LDG.E R11, desc[UR4][R4.64] ;  /* 0x00000004040b7981 */ /* 0x001ea2000c1e1900 */
[----:B------:R-:W-:-:S04]  /*0b10*/  IADD3 R7, PT, PT, R0, R7, R0 ;  /* 0x0000000700077210 */ /* 0x000fc80007ffe000 */
[----:B------:R-:W-:-:S04]  /*0b20*/  IADD3 R7, PT, PT, R0, R7, R0 ;  /* 0x0000000700077210 */ /* 0x000fc80007ffe000 */
[----:B------:R-:W-:Y:S01]  /*0b30*/  ISETP.GE.U32.AND P0, PT, R7, 0x100, PT ;  /* 0x000001000700780c */ /* 0x000fe20003f06070 */
[C---:B------:R-:W-:Y:S01]  /*0b40*/  IMAD R13, R0.reuse, 0x4, R13 ;  /* 0x00000004000d7824 */ /* 0x040fe200078e020d */
[C---:B------:R-:W-:Y:S02]  /*0b50*/  LEA R15, R0.reuse, R15, 0x2 ;  /* 0x0000000f000f7211 */ /* 0x040fe400078e10ff */
[----:B------:R-:W-:Y:S01]  /*0b60*/  LEA R17, R0, R17, 0x2 ;  /* 0x0000001100117211 */ /* 0x000fe200078e10ff */
[----:B--2---:R-:W-:-:S05]  /*0b70*/  FFMA R11, -R8, UR11, R11 ;  /* 0x0000000b080b7c23 */ /* 0x004fca000800010b */
[----:B------:R1:W-:Y:S03]  /*0b80*/  STG.E desc[UR4][R4.64], R11 ;  /* 0x0000000b04007986 */ /* 0x0003e6000c101904 */
[----:B------:R-:W-:Y:S05]  /*0b90*/  @!P0 BRA `(.L_x_11) ;  /* 0xfffffffc007c8947 */ /* 0x000fea000383ffff */
.L_x_7:
[----:B012---:R-:W-:Y:S05]  /*0ba0*/  BSYNC.RECONVERGENT B0 ;  /* 0x0000000000007941 */ /* 0x007fea0003800200 */
.L_x_6:
[----:B------:R-:W-:-:S07]  /*0bb0*/  IMAD.MOV.U32 R2, RZ, RZ, RZ ;  /* 0x000000ffff027224 */ /* 0x000fce00078e00ff */
.L_x_15:
[----:B------:R-:W0:Y:S01]  /*0bc0*/  LDCU UR6, c[0x0][0x3c4] ;  /* 0x00007880ff0677ac */ /* 0x000e220008000800 */
[----:B------:R-:W-:Y:S01]  /*0bd0*/  BSSY.RECONVERGENT B0, `(.L_x_12) ;  /* 0x0000011000007945 */ /* 0x000fe20003800200 */
[----:B------:R-:W1:Y:S01]  /*0be0*/  LDCU UR7, c[0x0][0x3c0] ;  /* 0x00007800ff0777ac */ /* 0x000e620008000800 */
[----:B0-----:R-:W-:-:S13]  /*0bf0*/  ISETP.GE.AND P0, PT, R3, UR6, PT ;  /* 0x0000000603007c0c */ /* 0x001fda000bf06270 */
[----:B-12---:R-:W-:Y:S05]  /*0c00*/  @P0 BRA `(.L_x_13) ;  /* 0x0000000000340947 */ /* 0x006fea0003800000 */
[----:B------:R-:W0:Y:S01]  /*0c10*/  LDC.64 R8, c[0x0][0x3b0] ;  /* 0x0000ec00ff087b82 */ /* 0x000e220000000a00 */
[----:B---34-:R-:W-:-:S07]  /*0c20*/  MOV R13, R3 ;  /* 0x00000003000d7202 */ /* 0x018fce0000000f00 */
[----:B------:R-:W1:Y:S02]  /*0c30*/  LDC.64 R10, c[0x0][0x390] ;  /* 0x0000e400ff0a7b82 */ /* 0x000e640000000a00 */
.L_x_14:
[----:B--2---:R-:W-:-:S05]  /*0c40*/  LEA R7, R2, R13, 0xa ;  /* 0x0000000d02077211 */ /* 0x004fca00078e50ff */
[----:B0-----:R-:W-:-:S04]  /*0c50*/  IMAD.WIDE R4, R7, 0x4, R8 ;  /* 0x0000000407047825 */ /* 0x001fc800078e0208 */
[----:B-1----:R-:W-:Y:S02]  /*0c60*/  IMAD.WIDE R6, R7, 0x4, R10 ;  /* 0x0000000407067825 */ /* 0x002fe400078e020a */
[----:B------:R-:W2:Y:S04]  /*0c70*/  LDG.E R4, desc[UR4][R4.64] ;  /* 0x0000000404047981 */ /* 0x000ea8000c1e1900 */
[----:B------:R-:W2:Y:S01]  /*0c80*/  LDG.E R15, desc[UR4][R6.64] ;  /* 0x00000004060f7981 */ /* 0x000ea2000c1e1900 */
[----:B------:R-:W-:-:S05]  /*0c90*/  IMAD.IADD R13, R0, 0x1, R13 ;  /* 0x00000001000d7824 */ /* 0x000fca00078e020d */
[----:B------:R-:W-:Y:S01]  /*0ca0*/  ISETP.GE.AND P0, PT, R13, UR6, PT ;  /* 0x000000060d007c0c */ /* 0x000fe2000bf06270 */
[----:B--2---:R-:W-:-:S05]  /*0cb0*/  FFMA R15, -R4, UR7, R15 ;  /* 0x00000007040f7c23 */ /* 0x004fca000800010f */
[----:B------:R2:W-:Y:S07]  /*0cc0*/  STG.E desc[UR4][R6.64], R15 ;  /* 0x0000000f06007986 */ /* 0x0005ee000c101904 */
[----:B------:R-:W-:Y:S05]  /*0cd0*/  @!P0 BRA `(.L_x_14) ;  /* 0xfffffffc00d88947 */ /* 0x000fea000383ffff */
.L_x_13:
[----:B------:R-:W-:Y:S05]  /*0ce0*/  BSYNC.RECONVERGENT B0 ;  /* 0x0000000000007941 */ /* 0x000fea0003800200 */
.L_x_12:
[----:B------:R-:W-:-:S04]  /*0cf0*/  IADD3 R2, PT, PT, R2, 0x1, RZ ;  /* 0x0000000102027810 */ /* 0x000fc80007ffe0ff */
[----:B------:R-:W-:-:S13]  /*0d00*/  ISETP.NE.AND P0, PT, R2, 0x100, PT ;  /* 0x000001000200780c */ /* 0x000fda0003f05270 */
[----:B------:R-:W-:Y:S05]  /*0d10*/  @P0 BRA `(.L_x_15) ;  /* 0xfffffffc00a80947 */ /* 0x000fea000383ffff */
[----:B------:R-:W0:Y:S01]  /*0d20*/  LDC.64 R8, c[0x0][0x3b8] ;  /* 0x0000ee00ff087b82 */ /* 0x000e220000000a00 */
[----:B------:R-:W-:Y:S01]  /*0d30*/  ISETP.GE.AND P0, PT, R3, UR6, PT ;  /* 0x0000000603007c0c */ /* 0x000fe2000bf06270 */
[----:B------:R-:W1:Y:S06]  /*0d40*/  LDCU UR7, c[0x0][0x3c0] ;  /* 0x00007800ff0777ac */ /* 0x000e6c0008000800 */
[----:B---3--:R-:W3:Y:S06]  /*0d50*/  LDC.64 R10, c[0x0][0x398] ;  /* 0x0000e600ff0a7b82 */ /* 0x008eec0000000a00 */
[----:B-1----:R-:W-:Y:S05]  /*0d60*/  @P0 EXIT ;  /* 0x000000000000094d */ /* 0x002fea0003800000 */
.L_x_16:
[----:B0-----:R-:W-:-:S04]  /*0d70*/  IMAD.WIDE R4, R3, 0x4, R8 ;  /* 0x0000000403047825 */ /* 0x001fc800078e0208 */
[----:B-123--:R-:W-:Y:S02]  /*0d80*/  IMAD.WIDE R6, R3, 0x4, R10 ;  /* 0x0000000403067825 */ /* 0x00efe400078e020a */
[----:B------:R-:W2:Y:S04]  /*0d90*/  LDG.E R4, desc[UR4][R4.64] ;  /* 0x0000000404047981 */ /* 0x000ea8000c1e1900 */
[----:B----4-:R-:W2:Y:S01]  /*0da0*/  LDG.E R13, desc[UR4][R6.64] ;  /* 0x00000004060d7981 */ /* 0x010ea2000c1e1900 */
[----:B------:R-:W-:-:S04]  /*0db0*/  IADD3 R3, PT, PT, R0, R3, RZ ;  /* 0x0000000300037210 */ /* 0x000fc80007ffe0ff */
[----:B------:R-:W-:Y:S01]  /*0dc0*/  ISETP.GE.AND P0, PT, R3, UR6, PT ;  /* 0x0000000603007c0c */ /* 0x000fe2000bf06270 */
[----:B--2---:R-:W-:-:S05]  /*0dd0*/  FFMA R13, -R4, UR7, R13 ;  /* 0x00000007040d7c23 */ /* 0x004fca000800010d */
[----:B------:R1:W-:Y:S07]  /*0de0*/  STG.E desc[UR4][R6.64], R13 ;  /* 0x0000000d06007986 */ /* 0x0003ee000c101904 */
[----:B------:R-:W-:Y:S05]  /*0df0*/  @!P0 BRA `(.L_x_16) ;  /* 0xfffffffc00dc8947 */ /* 0x000fea000383ffff */
[----:B------:R-:W-:Y:S05]  /*0e00*/  EXIT ;  /* 0x000000000000794d */ /* 0x000fea0003800000 */
.L_x_17:
[----:B------:R-:W-:-:S00]  /*0e10*/  BRA `(.L_x_17) ;  /* 0xfffffffc00fc7947 */ /* 0x000fc0000383ffff */
[----:B------:R-:W-:-:S00]  /*0e20*/  NOP ;  /* 0x0000000000007918 */ /* 0x000fc00000000000 */
        /* <DEDUP_REMOVED lines=13> */
.L_x_92:


//--------------------- .text._Z19fusedBackwardKernelPKfS0_S0_iS0_S0_PfS1_S1_S1_S1_i --------------------------
	.section	.text._Z19fusedBackwardKernelPKfS0_S0_iS0_S0_PfS1_S1_S1_S1_i,"ax",@progbits
	.align	128
        .global         _Z19fusedBackwardKernelPKfS0_S0_iS0_S0_PfS1_S1_S1_S1_i
        .type           _Z19fusedBackwardKernelPKfS0_S0_iS0_S0_PfS1_S1_S1_S1_i,@function
        .size           _Z19fusedBackwardKernelPKfS0_S0_iS0_S0_PfS1_S1_S1_S1_i,(.L_x_93 - _Z19fusedBackwardKernelPKfS0_S0_iS0_S0_PfS1_S1_S1_S1_i)
        .other          _Z19fusedBackwardKernelPKfS0_S0_iS0_S0_PfS1_S1_S1_S1_i,@"STO_CUDA_ENTRY STV_DEFAULT"
_Z19fusedBackwardKernelPKfS0_S0_iS0_S0_PfS1_S1_S1_S1_i:
.text._Z19fusedBackwardKernelPKfS0_S0_iS0_S0_PfS1_S1_S1_S1_i:
[----:B------:R-:W-:Y:S01]  /*0000*/  LDC R1, c[0x0][0x37c] ;  /* 0x0000df00ff017b82 */ /* 0x000fe20000000800 */
[----:B------:R-:W0:Y:S01]  /*0010*/  S2R R7, SR_TID.X ;  /* 0x0000000000077919 */ /* 0x000e220000002100 */
[----:B------:R-:W0:Y:S01]  /*0020*/  LDCU UR4, c[0x0][0x3d8] ;  /* 0x00007b00ff0477ac */ /* 0x000e220008000800 */
[----:B------:R-:W-:Y:S01]  /*0030*/  BSSY.RECONVERGENT B0, `(.L_x_18) ;  /* 0x0000015000007945 */ /* 0x000fe20003800200 */
[----:B------:R-:W1:Y:S01]  /*0040*/  LDCU.64 UR10, c[0x0][0x358] ;  /* 0x00006b00ff0a77ac */ /* 0x000e620008000a00 */
[----:B------:R-:W2:Y:S01]  /*0050*/  LDCU UR5, c[0x0][0x398] ;  /* 0x00007300ff0577ac */ /* 0x000ea20008000800 */
[----:B0-----:R-:W-:-:S13]  /*0060*/  ISETP.GE.AND P0, PT, R7, UR4, PT ;  /* 0x0000000407007c0c */ /* 0x001fda000bf06270 */
[----:B-12---:R-:W-:Y:S05]  /*0070*/  @P0 BRA `(.L_x_19) ;  /* 0x0000000000400947 */ /* 0x006fea0003800000 */
[----:B------:R-:W0:Y:S01]  /*0080*/  S2R R3, SR_CgaCtaId ;  /* 0x0000000000037919 */ /* 0x000e220000008800 */
[----:B------:R-:W1:Y:S01]  /*0090*/  LDC R8, c[0x0][0x360] ;  /* 0x0000d800ff087b82 */ /* 0x000e620000000800 */
[----:B------:R-:W-:Y:S02]  /*00a0*/  MOV R0, 0x400 ;  /* 0x0000040000007802 */ /* 0x000fe40000000f00 */
[----:B------:R-:W-:-:S05]  /*00b0*/  MOV R9, R7 ;  /* 0x0000000700097202 */ /* 0x000fca0000000f00 */
[----:B------:R-:W2:Y:S01]  /*00c0*/  LDC.64 R4, c[0x0][0x390] ;  /* 0x0000e400ff047b82 */ /* 0x000ea20000000a00 */
[----:B0-----:R-:W-:-:S07]  /*00d0*/  LEA R0, R3, R0, 0x18 ;  /* 0x0000000003007211 */ /* 0x001fce00078ec0ff */
.L_x_20:
[----:B--2---:R-:W-:-:S06]  /*00e0*/  IMAD.WIDE R2, R9, 0x4, R4 ;  /* 0x0000000409027825 */ /* 0x004fcc00078e0204 */
[----:B------:R-:W2:Y:S01]  /*00f0*/  LDG.E R2, desc[UR10][R2.64] ;  /* 0x0000000a02027981 */ /* 0x000ea2000c1e1900 */
[C---:B------:R-:W-:Y:S01]  /*0100*/  ISETP.NE.AND P0, PT, R9.reuse, UR5, PT ;  /* 0x0000000509007c0c */ /* 0x040fe2000bf05270 */
[----:B0-----:R-:W-:Y:S01]  /*0110*/  IMAD R6, R9, 0x4, R0 ;  /* 0x0000000409067824 */ /* 0x001fe200078e0200 */
[----:B-1----:R-:W-:Y:S02]  /*0120*/  IADD3 R9, PT, PT, R8, R9, RZ ;  /* 0x0000000908097210 */ /* 0x002fe40007ffe0ff */
[----:B------:R-:W-:Y:S02]  /*0130*/  FSEL R11, RZ, 1, P0 ;  /* 0x3f800000ff0b7808 */ /* 0x000fe40000000000 */
[----:B------:R-:W-:-:S03]  /*0140*/  ISETP.GE.AND P0, PT, R9, UR4, PT ;  /* 0x0000000409007c0c */ /* 0x000fc6000bf06270 */
[----:B--2---:R-:W-:-:S05]  /*0150*/  FADD R11, R2, -R11 ;  /* 0x8000000b020b7221 */ /* 0x004fca0000000000 */
[----:B------:R0:W-:Y:S05]  /*0160*/  STS [R6], R11 ;  /* 0x0000000b06007388 */ /* 0x0001ea0000000800 */
[----:B------:R-:W-:Y:S05]  /*0170*/  @!P0 BRA `(.L_x_20) ;  /* 0xfffffffc00d88947 */ /* 0x000fea000383ffff */
.L_x_19:
[----:B------:R-:W-:Y:S05]  /*0180*/  BSYNC.RECONVERGENT B0 ;  /* 0x0000000000007941 */ /* 0x000fea0003800200 */
.L_x_18:
[----:B------:R-:W1:Y:S08]  /*0190*/  S2UR UR5, SR_CgaCtaId ;  /* 0x00000000000579c3 */ /* 0x000e700000008800 */
[----:B------:R-:W-:Y:S01]  /*01a0*/  BAR.SYNC.DEFER_BLOCKING 0x0 ;  /* 0x0000000000007b1d */ /* 0x000fe20000010000 */
[----:B0-----:R-:W-:-:S05]  /*01b0*/  IMAD.MOV.U32 R11, RZ, RZ, RZ ;  /* 0x000000ffff0b7224 */ /* 0x001fca00078e00ff */
[----:B------:R-:W-:Y:S02]  /*01c0*/  UMOV UR4, 0x400 ;  /* 0x0000040000047882 */ /* 0x000fe40000000000 */
[----:B------:R-:W0:Y:S01]  /*01d0*/  LDC R0, c[0x0][0x360] ;  /* 0x0000d800ff007b82 */ /* 0x000e220000000800 */
[----:B-1----:R-:W-:-:S12]  /*01e0*/  ULEA UR4, UR5, UR4, 0x18 ;  /* 0x0000000405047291 */ /* 0x002fd8000f8ec0ff */
.L_x_24:
[----:B-1----:R-:W1:Y:S01]  /*01f0*/  LDC R12, c[0x0][0x3d8] ;  /* 0x0000f600ff0c7b82 */ /* 0x002e620000000800 */
[----:B------:R-:W-:Y:S01]  /*0200*/  BSSY.RECONVERGENT B0, `(.L_x_21) ;  /* 0x0000011000007945 */ /* 0x000fe20003800200 */
[----:B-1----:R-:W-:-:S13]  /*0210*/  ISETP.GE.AND P0, PT, R7, R12, PT ;  /* 0x0000000c0700720c */ /* 0x002fda0003f06270 */
[----:B------:R-:W-:Y:S05]  /*0220*/  @P0 BRA `(.L_x_22) ;  /* 0x0000000000380947 */ /* 0x000fea0003800000 */
[----:B------:R-:W1:Y:S01]  /*0230*/  LDC.64 R2, c[0x0][0x388] ;  /* 0x0000e200ff027b82 */ /* 0x000e620000000a00 */
[----:B------:R-:W-:-:S07]  /*0240*/  MOV R6, R7 ;  /* 0x0000000700067202 */ /* 0x000fce0000000f00 */
[----:B------:R-:W2:Y:S01]  /*0250*/  LDC.64 R4, c[0x0][0x3c0] ;  /* 0x0000f000ff047b82 */ /* 0x000ea20000000a00 */
[----:B-1----:R-:W-:-:S07]  /*0260*/  IMAD.WIDE.U32 R8, R11, 0x4, R2 ;  /* 0x000000040b087825 */ /* 0x002fce00078e0002 */
.L_x_23:
[----:B-1----:R-:W3:Y:S01]  /*0270*/  LDG.E R13, desc[UR10][R8.64] ;  /* 0x0000000a080d7981 */ /* 0x002ee2000c1e1900 */
[----:B------:R-:W-:Y:S01]  /*0280*/  LEA R10, R6, UR4, 0x2 ;  /* 0x00000004060a7c11 */ /* 0x000fe2000f8e10ff */
[----:B------:R-:W-:-:S05]  /*0290*/  IMAD R3, R11, 0x400, R6 ;  /* 0x000004000b037824 */ /* 0x000fca00078e0206 */
[----:B------:R-:W3:Y:S01]  /*02a0*/  LDS R10, [R10] ;  /* 0x000000000a0a7984 */ /* 0x000ee20000000800 */
[----:B0-----:R-:W-:Y:S01]  /*02b0*/  IADD3 R6, PT, PT, R0, R6, RZ ;  /* 0x0000000600067210 */ /* 0x001fe20007ffe0ff */
[----:B--2---:R-:W-:-:S03]  /*02c0*/  IMAD.WIDE R2, R3, 0x4, R4 ;  /* 0x0000000403027825 */ /* 0x004fc600078e0204 */
[----:B------:R-:W-:Y:S01]  /*02d0*/  ISETP.GE.AND P0, PT, R6, R12, PT ;  /* 0x0000000c0600720c */ /* 0x000fe20003f06270 */
[----:B---3--:R-:W-:-:S05]  /*02e0*/  FMUL R13, R10, R13 ;  /* 0x0000000d0a0d7220 */ /* 0x008fca0000400000 */
[----:B------:R1:W-:Y:S07]  /*02f0*/  REDG.E.ADD.F32.FTZ.RN.STRONG.GPU desc[UR10][R2.64], R13 ;  /* 0x0000000d020079a6 */ /* 0x0003ee000c12f30a */
[----:B------:R-:W-:Y:S05]  /*0300*/  @!P0 BRA `(.L_x_23) ;  /* 0xfffffffc00d88947 */ /* 0x000fea000383ffff */
.L_x_22:
[----:B------:R-:W-:Y:S05]  /*0310*/  BSYNC.RECONVERGENT B0 ;  /* 0x0000000000007941 */ /* 0x000fea0003800200 */
.L_x_21:
[----:B------:R-:W-:-:S05]  /*0320*/  VIADD R11, R11, 0x1 ;  /* 0x000000010b0b7836 */ /* 0x000fca0000000000 */
[----:B------:R-:W-:-:S13]  /*0330*/  ISETP.NE.AND P0, PT, R11, 0x100, PT ;  /* 0x000001000b00780c */ /* 0x000fda0003f05270 */
[----:B------:R-:W-:Y:S05]  /*0340*/  @P0 BRA `(.L_x_24) ;  /* 0xfffffffc00a80947 */ /* 0x000fea000383ffff */
[----:B------:R-:W-:Y:S01]  /*0350*/  ISETP.GE.AND P0, PT, R7, R12, PT ;  /* 0x0000000c0700720c */ /* 0x000fe20003f06270 */
[----:B------:R-:W-:-:S12]  /*0360*/  BSSY.RECONVERGENT B0, `(.L_x_25) ;  /* 0x000000b000007945 */ /* 0x000fd80003800200 */
[----:B------:R-:W-:Y:S05]  /*0370*/  @P0 BRA `(.L_x_26) ;  /* 0x0000000000240947 */ /* 0x000fea0003800000 */
[----:B------:R-:W2:Y:S01]  /*0380*/  LDC.64 R4, c[0x0][0x3c8] ;  /* 0x0000f200ff047b82 */ /* 0x000ea20000000a00 */
[----:B------:R-:W-:-:S07]  /*0390*/  MOV R9, R7 ;  /* 0x0000000700097202 */ /* 0x000fce0000000f00 */
.L_x_27:
[C---:B------:R-:W-:Y:S01]  /*03a0*/  LEA R6, R9.reuse, UR4, 0x2 ;  /* 0x0000000409067c11 */ /* 0x040fe2000f8e10ff */
[----:B-123--:R-:W-:-:S04]  /*03b0*/  IMAD.WIDE R2, R9, 0x4, R4 ;  /* 0x0000000409027825 */ /* 0x00efc800078e0204 */
[----:B------:R-:W1:Y:S01]  /*03c0*/  LDS R11, [R6] ;  /* 0x00000000060b7984 */ /* 0x000e620000000800 */
[----:B0-----:R-:W-:-:S05]  /*03d0*/  IMAD.IADD R9, R0, 0x1, R9 ;  /* 0x0000000100097824 */ /* 0x001fca00078e0209 */
[----:B------:R-:W-:Y:S01]  /*03e0*/  ISETP.GE.AND P0, PT, R9, R12, PT ;  /* 0x0000000c0900720c */ /* 0x000fe20003f06270 */
[----:B-1----:R3:W-:-:S12]  /*03f0*/  REDG.E.ADD.F32.FTZ.RN.STRONG.GPU desc[UR10][R2.64], R11 ;  /* 0x0000000b020079a6 */ /* 0x0027d8000c12f30a */
[----:B------:R-:W-:Y:S05]  /*0400*/  @!P0 BRA `(.L_x_27) ;  /* 0xfffffffc00e48947 */ /* 0x000fea000383ffff */
.L_x_26:
[----:B------:R-:W-:Y:S05]  /*0410*/  BSYNC.RECONVERGENT B0 ;  /* 0x0000000000007941 */ /* 0x000fea0003800200 */
.L_x_25:
[----:B------:R-:W-:Y:S01]  /*0420*/  BAR.SYNC.DEFER_BLOCKING 0x0 ;  /* 0x0000000000007b1d */ /* 0x000fe20000010000 */
[----:B------:R-:W-:Y:S02]  /*0430*/  ISETP.GT.U32.AND P0, PT, R7, 0xff, PT ;  /* 0x000000ff0700780c */ /* 0x000fe40003f04070 */
[----:B------:R-:W-:-:S03]  /*0440*/  LEA R16, R12, UR4, 0x2 ;  /* 0x000000040c107c11 */ /* 0x000fc6000f8e10ff */
[----:B------:R-:W-:Y:S08]  /*0450*/  BSSY.RECONVERGENT B0, `(.L_x_28) ;  /* 0x00000c7000007945 */ /* 0x000ff00003800200 */
[----:B------:R-:W-:Y:S05]  /*0460*/  @P0 BRA `(.L_x_29) ;  /* 0x0000000c00140947 */ /* 0x000fea0003800000 */
[----:B------:R-:W-:-:S13]  /*0470*/  ISETP.GE.AND P0, PT, R12, 0x1, PT ;  /* 0x000000010c00780c */ /* 0x000fda0003f06270 */
[----:B------:R-:W-:Y:S05]  /*0480*/  @!P0 BRA `(.L_x_30) ;  /* 0x0000000800388947 */ /* 0x000fea0003800000 */
[C---:B------:R-:W-:Y:S02]  /*0490*/  LOP3.LUT R6, R12.reuse, 0xf, RZ, 0xc0, !PT ;  /* 0x0000000f0c067812 */ /* 0x040fe400078ec0ff */
[C---:B-1-3--:R-:W-:Y:S02]  /*04a0*/  LOP3.LUT R2, R12.reuse, 0x7, RZ, 0xc0, !PT ;  /* 0x000000070c027812 */ /* 0x04afe400078ec0ff */
[C---:B------:R-:W-:Y:S02]  /*04b0*/  LOP3.LUT R3, R12.reuse, 0x7ffffff0, RZ, 0xc0, !PT ;  /* 0x7ffffff00c037812 */ /* 0x040fe400078ec0ff */
[----:B------:R-:W-:Y:S02]  /*04c0*/  LOP3.LUT R4, R12, 0x3, RZ, 0xc0, !PT ;  /* 0x000000030c047812 */ /* 0x000fe400078ec0ff */
[----:B------:R-:W-:-:S07]  /*04d0*/  MOV R5, R7 ;  /* 0x0000000700057202 */ /* 0x000fce0000000f00 */
.L_x_36:
[----:B------:R-:W1:Y:S01]  /*04e0*/  LDCU UR4, c[0x0][0x3d8] ;  /* 0x00007b00ff0477ac */ /* 0x000e620008000800 */
[----:B------:R-:W-:Y:S02]  /*04f0*/  HFMA2 R20, -RZ, RZ, 0, 0 ;  /* 0x00000000ff147431 */ /* 0x000fe400000001ff */
[----:B------:R-:W-:Y:S01]  /*0500*/  IMAD.MOV.U32 R17, RZ, RZ, RZ ;  /* 0x000000ffff117224 */ /* 0x000fe200078e00ff */
[----:B-1----:R-:W-:-:S09]  /*0510*/  UISETP.GE.U32.AND UP0, UPT, UR4, 0x10, UPT ;  /* 0x000000100400788c */ /* 0x002fd2000bf06070 */
[----:B------:R-:W-:Y:S05]  /*0520*/  BRA.U !UP0, `(.L_x_31) ;  /* 0x0000000108c47547 */ /* 0x000fea000b800000 */
[----:B------:R-:W1:Y:S01]  /*0530*/  S2R R9, SR_CgaCtaId ;  /* 0x0000000000097919 */ /* 0x000e620000008800 */
[----:B------:R-:W-:Y:S01]  /*0540*/  MOV R18, 0x400 ;  /* 0x0000040000127802 */ /* 0x000fe20000000f00 */
[----:B------:R-:W-:Y:S01]  /*0550*/  IMAD.MOV.U32 R17, RZ, RZ, RZ ;  /* 0x000000ffff117224 */ /* 0x000fe200078e00ff */
[----:B------:R-:W-:Y:S02]  /*0560*/  MOV R20, RZ ;  /* 0x000000ff00147202 */ /* 0x000fe40000000f00 */
[----:B-1----:R-:W-:-:S07]  /*0570*/  LEA R18, R9, R18, 0x18 ;  /* 0x0000001209127211 */ /* 0x002fce00078ec0ff */
.L_x_32:
[----:B------:R-:W1:Y:S01]  /*0580*/  LDC.64 R30, c[0x0][0x3a8] ;  /* 0x0000ea00ff1e7b82 */ /* 0x000e620000000a00 */
[----:B------:R-:W-:-:S04]  /*0590*/  IMAD R9, R5, 0x400, R20 ;  /* 0x0000040005097824 */ /* 0x000fc800078e0214 */
[----:B-1----:R-:W-:-:S05]  /*05a0*/  IMAD.WIDE.U32 R30, R9, 0x4, R30 ;  /* 0x00000004091e7825 */ /* 0x002fca00078e001e */
[----:B------:R-:W2:Y:S04]  /*05b0*/  LDG.E R12, desc[UR10][R30.64] ;  /* 0x0000000a1e0c7981 */ /* 0x000ea8000c1e1900 */
[----:B------:R-:W3:Y:S04]  /*05c0*/  LDG.E R13, desc[UR10][R30.64+0x4] ;  /* 0x0000040a1e0d7981 */ /* 0x000ee8000c1e1900 */
[----:B------:R-:W4:Y:S04]  /*05d0*/  LDG.E R14, desc[UR10][R30.64+0x8] ;  /* 0x0000080a1e0e7981 */ /* 0x000f28000c1e1900 */
[----:B------:R-:W5:Y:S04]  /*05e0*/  LDG.E R22, desc[UR10][R30.64+0xc] ;  /* 0x00000c0a1e167981 */ /* 0x000f68000c1e1900 */
[----:B------:R-:W5:Y:S04]  /*05f0*/  LDG.E R21, desc[UR10][R30.64+0x10] ;  /* 0x0000100a1e157981 */ /* 0x000f68000c1e1900 */
[----:B------:R-:W5:Y:S01]  /*0600*/  LDG.E R26, desc[UR10][R30.64+0x14] ;  /* 0x0000140a1e1a7981 */ /* 0x000f62000c1e1900 */
[----:B------:R-:W-:-:S03]  /*0610*/  LEA R19, R20, R18, 0x2 ;  /* 0x0000001214137211 */ /* 0x000fc600078e10ff */
[----:B------:R-:W5:Y:S04]  /*0620*/  LDG.E R29, desc[UR10][R30.64+0x18] ;  /* 0x0000180a1e1d7981 */ /* 0x000f68000c1e1900 */
[----:B------:R-:W2:Y:S04]  /*0630*/  LDS.128 R8, [R19] ;  /* 0x0000000013087984 */ /* 0x000ea80000000c00 */
[----:B------:R-:W5:Y:S04]  /*0640*/  LDG.E R25, desc[UR10][R30.64+0x1c] ;  /* 0x00001c0a1e197981 */ /* 0x000f68000c1e1900 */
[----:B------:R-:W5:Y:S04]  /*0650*/  LDG.E R27, desc[UR10][R30.64+0x20] ;  /* 0x0000200a1e1b7981 */ /* 0x000f68000c1e1900 */
[----:B------:R-:W5:Y:S04]  /*0660*/  LDG.E R24, desc[UR10][R30.64+0x2c] ;  /* 0x00002c0a1e187981 */ /* 0x000f68000c1e1900 */
[----:B------:R-:W5:Y:S04]  /*0670*/  LDG.E R23, desc[UR10][R30.64+0x38] ;  /* 0x0000380a1e177981 */ /* 0x000f68000c1e1900 */
[----:B------:R-:W5:Y:S01]  /*0680*/  LDG.E R28, desc[UR10][R30.64+0x3c] ;  /* 0x00003c0a1e1c7981 */ /* 0x000f62000c1e1900 */
[----:B--2---:R-:W-:-:S03]  /*0690*/  FFMA R8, R8, R12, R17 ;  /* 0x0000000c08087223 */ /* 0x004fc60000000011 */
[----:B------:R-:W2:Y:S01]  /*06a0*/  LDG.E R17, desc[UR10][R30.64+0x28] ;  /* 0x0000280a1e117981 */ /* 0x000ea2000c1e1900 */
[----:B---3--:R-:W-:-:S04]  /*06b0*/  FFMA R9, R9, R13, R8 ;  /* 0x0000000d09097223 */ /* 0x008fc80000000008 */
[----:B----4-:R-:W-:Y:S02]  /*06c0*/  FFMA R10, R10, R14, R9 ;  /* 0x0000000e0a0a7223 */ /* 0x010fe40000000009 */
[----:B------:R-:W1:Y:S02]  /*06d0*/  LDS.128 R12, [R19+0x10] ;  /* 0x00001000130c7984 */ /* 0x000e640000000c00 */
[----:B-----5:R-:W-:Y:S02]  /*06e0*/  FFMA R11, R11, R22, R10 ;  /* 0x000000160b0b7223 */ /* 0x020fe4000000000a */
[----:B------:R-:W3:Y:S02]  /*06f0*/  LDG.E R22, desc[UR10][R30.64+0x24] ;  /* 0x0000240a1e167981 */ /* 0x000ee4000c1e1900 */
[----:B-1----:R-:W-:Y:S02]  /*0700*/  FFMA R12, R12, R21, R11 ;  /* 0x000000150c0c7223 */ /* 0x002fe4000000000b */
[----:B------:R-:W4:Y:S02]  /*0710*/  LDG.E R21, desc[UR10][R30.64+0x30] ;  /* 0x0000300a1e157981 */ /* 0x000f24000c1e1900 */
[----:B------:R-:W-:-:S02]  /*0720*/  FFMA R13, R13, R26, R12 ;  /* 0x0000001a0d0d7223 */ /* 0x000fc4000000000c */
[----:B------:R-:W5:Y:S04]  /*0730*/  LDG.E R26, desc[UR10][R30.64+0x34] ;  /* 0x0000340a1e1a7981 */ /* 0x000f68000c1e1900 */
[----:B------:R-:W1:Y:S01]  /*0740*/  LDS.128 R8, [R19+0x20] ;  /* 0x0000200013087984 */ /* 0x000e620000000c00 */
[----:B------:R-:W-:-:S04]  /*0750*/  FFMA R14, R14, R29, R13 ;  /* 0x0000001d0e0e7223 */ /* 0x000fc8000000000d */
[----:B------:R-:W-:Y:S01]  /*0760*/  FFMA R15, R15, R25, R14 ;  /* 0x000000190f0f7223 */ /* 0x000fe2000000000e */
[----:B------:R-:W-:-:S03]  /*0770*/  VIADD R20, R20, 0x10 ;  /* 0x0000001014147836 */ /* 0x000fc60000000000 */
[----:B-1----:R-:W-:Y:S02]  /*0780*/  FFMA R8, R8, R27, R15 ;  /* 0x0000001b08087223 */ /* 0x002fe4000000000f */
[----:B------:R-:W4:Y:S01]  /*0790*/  LDS.128 R12, [R19+0x30] ;  /* 0x00003000130c7984 */ /* 0x000f220000000c00 */
[----:B------:R-:W-:Y:S01]  /*07a0*/  ISETP.NE.AND P0, PT, R20, R3, PT ;  /* 0x000000031400720c */ /* 0x000fe20003f05270 */
[----:B---3--:R-:W-:-:S04]  /*07b0*/  FFMA R9, R9, R22, R8 ;  /* 0x0000001609097223 */ /* 0x008fc80000000008 */
[----:B--2---:R-:W-:-:S04]  /*07c0*/  FFMA R10, R10, R17, R9 ;  /* 0x000000110a0a7223 */ /* 0x004fc80000000009 */
[----:B------:R-:W-:-:S04]  /*07d0*/  FFMA R11, R11, R24, R10 ;  /* 0x000000180b0b7223 */ /* 0x000fc8000000000a */
[----:B----4-:R-:W-:-:S04]  /*07e0*/  FFMA R12, R12, R21, R11 ;  /* 0x000000150c0c7223 */ /* 0x010fc8000000000b */
[----:B-----5:R-:W-:-:S04]  /*07f0*/  FFMA R13, R13, R26, R12 ;  /* 0x0000001a0d0d7223 */ /* 0x020fc8000000000c */
[----:B------:R-:W-:-:S04]  /*0800*/  FFMA R14, R14, R23, R13 ;  /* 0x000000170e0e7223 */ /* 0x000fc8000000000d */
[----:B------:R-:W-:Y:S01]  /*0810*/  FFMA R17, R15, R28, R14 ;  /* 0x0000001c0f117223 */ /* 0x000fe2000000000e */
[----:B------:R-:W-:Y:S06]  /*0820*/  @P0 BRA `(.L_x_32) ;  /* 0xfffffffc00540947 */ /* 0x000fec000383ffff */
[----:B------:R-:W-:-:S07]  /*0830*/  MOV R20, R3 ;  /* 0x0000000300147202 */ /* 0x000fce0000000f00 */
.L_x_31:
[----:B------:R-:W-:-:S13]  /*0840*/  ISETP.NE.AND P0, PT, R6, RZ, PT ;  /* 0x000000ff0600720c */ /* 0x000fda0003f05270 */
[----:B------:R-:W-:Y:S05]  /*0850*/  @!P0 BRA `(.L_x_33) ;  /* 0x0000000400188947 */ /* 0x000fea0003800000 */
[----:B------:R-:W-:Y:S01]  /*0860*/  VIADD R8, R6, 0xffffffff ;  /* 0xffffffff06087836 */ /* 0x000fe20000000000 */
[----:B------:R-:W-:-:S04]  /*0870*/  ISETP.NE.AND P1, PT, R2, RZ, PT ;  /* 0x000000ff0200720c */ /* 0x000fc80003f25270 */
[----:B------:R-:W-:-:S13]  /*0880*/  ISETP.GE.U32.AND P0, PT, R8, 0x7, PT ;  /* 0x000000070800780c */ /* 0x000fda0003f06070 */
[----:B------:R-:W-:Y:S05]  /*0890*/  @!P0 BRA `(.L_x_34) ;  /* 0x0000000000688947 */ /* 0x000fea0003800000 */
[----:B------:R-:W1:Y:S01]  /*08a0*/  LDC.64 R18, c[0x0][0x3a8] ;  /* 0x0000ea00ff127b82 */ /* 0x000e620000000a00 */
[----:B------:R-:W-:-:S05]  /*08b0*/  LEA R9, R5, R20, 0xa ;  /* 0x0000001405097211 */ /* 0x000fca00078e50ff */
[----:B-1----:R-:W-:-:S05]  /*08c0*/  IMAD.WIDE.U32 R18, R9, 0x4, R18 ;  /* 0x0000000409127825 */ /* 0x002fca00078e0012 */
[----:B------:R-:W2:Y:S04]  /*08d0*/  LDG.E R29, desc[UR10][R18.64] ;  /* 0x0000000a121d7981 */ /* 0x000ea8000c1e1900 */
[----:B------:R-:W3:Y:S04]  /*08e0*/  LDG.E R26, desc[UR10][R18.64+0x4] ;  /* 0x0000040a121a7981 */ /* 0x000ee8000c1e1900 */
[----:B------:R-:W4:Y:S04]  /*08f0*/  LDG.E R25, desc[UR10][R18.64+0x8] ;  /* 0x0000080a12197981 */ /* 0x000f28000c1e1900 */
[----:B------:R-:W5:Y:S04]  /*0900*/  LDG.E R24, desc[UR10][R18.64+0xc] ;  /* 0x00000c0a12187981 */ /* 0x000f68000c1e1900 */
[----:B------:R-:W5:Y:S04]  /*0910*/  LDG.E R23, desc[UR10][R18.64+0x10] ;  /* 0x0000100a12177981 */ /* 0x000f68000c1e1900 */
[----:B------:R-:W5:Y:S04]  /*0920*/  LDG.E R22, desc[UR10][R18.64+0x14] ;  /* 0x0000140a12167981 */ /* 0x000f68000c1e1900 */
[----:B------:R-:W5:Y:S04]  /*0930*/  LDG.E R21, desc[UR10][R18.64+0x18] ;  /* 0x0000180a12157981 */ /* 0x000f68000c1e1900 */
[----:B------:R-:W5:Y:S01]  /*0940*/  LDG.E R28, desc[UR10][R18.64+0x1c] ;  /* 0x00001c0a121c7981 */ /* 0x000f62000c1e1900 */
[----:B------:R-:W1:Y:S01]  /*0950*/  S2UR UR5, SR_CgaCtaId ;  /* 0x00000000000579c3 */ /* 0x000e620000008800 */
[----:B------:R-:W-:-:S02]  /*0960*/  UMOV UR4, 0x400 ;  /* 0x0000040000047882 */ /* 0x000fc40000000000 */
[----:B-1----:R-:W-:-:S06]  /*0970*/  ULEA UR4, UR5, UR4, 0x18 ;  /* 0x0000000405047291 */ /* 0x002fcc000f8ec0ff */
[C---:B------:R-:W-:Y:S01]  /*0980*/  LEA R27, R20.reuse, UR4, 0x2 ;  /* 0x00000004141b7c11 */ /* 0x040fe2000f8e10ff */
[----:B------:R-:W-:-:S04]  /*0990*/  VIADD R20, R20, 0x8 ;  /* 0x0000000814147836 */ /* 0x000fc80000000000 */
[----:B------:R-:W2:Y:S04]  /*09a0*/  LDS.128 R8, [R27] ;  /* 0x000000001b087984 */ /* 0x000ea80000000c00 */
[----:B------:R-:W1:Y:S01]  /*09b0*/  LDS.128 R12, [R27+0x10] ;  /* 0x000010001b0c7984 */ /* 0x000e620000000c00 */
[----:B--2---:R-:W-:-:S04]  /*09c0*/  FFMA R29, R8, R29, R17 ;  /* 0x0000001d081d7223 */ /* 0x004fc80000000011 */
[----:B---3--:R-:W-:-:S04]  /*09d0*/  FFMA R26, R26, R9, R29 ;  /* 0x000000091a1a7223 */ /* 0x008fc8000000001d */
[----:B----4-:R-:W-:-:S04]  /*09e0*/  FFMA R25, R25, R10, R26 ;  /* 0x0000000a19197223 */ /* 0x010fc8000000001a */
[----:B-----5:R-:W-:-:S04]  /*09f0*/  FFMA R11, R24, R11, R25 ;  /* 0x0000000b180b7223 */ /* 0x020fc80000000019 */
[----:B-1----:R-:W-:-:S04]  /*0a00*/  FFMA R11, R12, R23, R11 ;  /* 0x000000170c0b7223 */ /* 0x002fc8000000000b */
[----:B------:R-:W-:-:S04]  /*0a10*/  FFMA R22, R22, R13, R11 ;  /* 0x0000000d16167223 */ /* 0x000fc8000000000b */
[----:B------:R-:W-:-:S04]  /*0a20*/  FFMA R21, R21, R14, R22 ;  /* 0x0000000e15157223 */ /* 0x000fc80000000016 */
[----:B------:R-:W-:-:S07]  /*0a30*/  FFMA R17, R28, R15, R21 ;  /* 0x0000000f1c117223 */ /* 0x000fce0000000015 */
.L_x_34:
[----:B------:R-:W-:Y:S05]  /*0a40*/  @!P1 BRA `(.L_x_33) ;  /* 0x00000000009c9947 */ /* 0x000fea0003800000 */
[----:B------:R-:W-:Y:S02]  /*0a50*/  IADD3 R8, PT, PT, R2, -0x1, RZ ;  /* 0xffffffff02087810 */ /* 0x000fe40007ffe0ff */
[----:B------:R-:W-:Y:S02]  /*0a60*/  ISETP.NE.AND P1, PT, R4, RZ, PT ;  /* 0x000000ff0400720c */ /* 0x000fe40003f25270 */
[----:B------:R-:W-:-:S13]  /*0a70*/  ISETP.GE.U32.AND P0, PT, R8, 0x3, PT ;  /* 0x000000030800780c */ /* 0x000fda0003f06070 */
[----:B------:R-:W-:Y:S05]  /*0a80*/  @!P0 BRA `(.L_x_35) ;  /* 0x0000000000448947 */ /* 0x000fea0003800000 */
[----:B------:R-:W1:Y:S01]  /*0a90*/  LDC.64 R8, c[0x0][0x3a8] ;  /* 0x0000ea00ff087b82 */ /* 0x000e620000000a00 */
[----:B------:R-:W-:-:S04]  /*0aa0*/  IMAD R13, R5, 0x400, R20 ;  /* 0x00000400050d7824 */ /* 0x000fc800078e0214 */
[----:B-1----:R-:W-:-:S05]  /*0ab0*/  IMAD.WIDE.U32 R12, R13, 0x4, R8 ;  /* 0x000000040d0c7825 */ /* 0x002fca00078e0008 */
[----:B------:R-:W2:Y:S04]  /*0ac0*/  LDG.E R14, desc[UR10][R12.64] ;  /* 0x0000000a0c0e7981 */ /* 0x000ea8000c1e1900 */
[----:B------:R-:W3:Y:S04]  /*0ad0*/  LDG.E R15, desc[UR10][R12.64+0x4] ;  /* 0x0000040a0c0f7981 */ /* 0x000ee8000c1e1900 */
[----:B------:R-:W4:Y:S04]  /*0ae0*/  LDG.E R18, desc[UR10][R12.64+0x8] ;  /* 0x0000080a0c127981 */ /* 0x000f28000c1e1900 */
[----:B------:R-:W5:Y:S01]  /*0af0*/  LDG.E R19, desc[UR10][R12.64+0xc] ;  /* 0x00000c0a0c137981 */ /* 0x000f62000c1e1900 */
[----:B------:R-:W1:Y:S01]  /*0b00*/  S2UR UR5, SR_CgaCtaId ;  /* 0x00000000000579c3 */ /* 0x000e620000008800 */
[----:B------:R-:W-:-:S02]  /*0b10*/  UMOV UR4, 0x400 ;  /* 0x0000040000047882 */ /* 0x000fc40000000000 */
[----:B-1----:R-:W-:-:S06]  /*0b20*/  ULEA UR4, UR5, UR4, 0x18 ;  /* 0x0000000405047291 */ /* 0x002fcc000f8ec0ff */
[C---:B------:R-:W-:Y:S02]  /*0b30*/  LEA R8, R20.reuse, UR4, 0x2 ;  /* 0x0000000414087c11 */ /* 0x040fe4000f8e10ff */
[----:B------:R-:W-:-:S04]  /*0b40*/  IADD3 R20, PT, PT, R20, 0x4, RZ ;  /* 0x0000000414147810 */ /* 0x000fc80007ffe0ff */
[----:B------:R-:W2:Y:S02]  /*0b50*/  LDS.128 R8, [R8] ;  /* 0x0000000008087984 */ /* 0x000ea40000000c00 */
[----:B--2---:R-:W-:-:S04]  /*0b60*/  FFMA R14, R8, R14, R17 ;  /* 0x0000000e080e7223 */ /* 0x004fc80000000011 */
[----:B---3--:R-:W-:-:S04]  /*0b70*/  FFMA R9, R15, R9, R14 ;  /* 0x000000090f097223 */ /* 0x008fc8000000000e */
[----:B----4-:R-:W-:-:S04]  /*0b80*/  FFMA R10, R18, R10, R9 ;  /* 0x0000000a120a7223 */ /* 0x010fc80000000009 */
[----:B-----5:R-:W-:-:S07]  /*0b90*/  FFMA R17, R19, R11, R10 ;  /* 0x0000000b13117223 */ /* 0x020fce000000000a */
.L_x_35:
[----:B------:R-:W-:Y:S05]  /*0ba0*/  @!P1 BRA `(.L_x_33) ;  /* 0x0000000000449947 */ /* 0x000fea0003800000 */
[----:B------:R-:W1:Y:S01]  /*0bb0*/  LDC.64 R12, c[0x0][0x3a8] ;  /* 0x0000ea00ff0c7b82 */ /* 0x000e620000000a00 */
[----:B------:R-:W-:-:S04]  /*0bc0*/  IMAD R9, R5, 0x400, R20 ;  /* 0x0000040005097824 */ /* 0x000fc800078e0214 */
[----:B-1----:R-:W-:-:S05]  /*0bd0*/  IMAD.WIDE.U32 R12, R9, 0x4, R12 ;  /* 0x00000004090c7825 */ /* 0x002fca00078e000c */
[----:B------:R-:W2:Y:S01]  /*0be0*/  LDG.E R14, desc[UR10][R12.64] ;  /* 0x0000000a0c0e7981 */ /* 0x000ea2000c1e1900 */
[----:B------:R-:W1:Y:S01]  /*0bf0*/  S2UR UR5, SR_CgaCtaId ;  /* 0x00000000000579c3 */ /* 0x000e620000008800 */
[----:B------:R-:W-:Y:S01]  /*0c00*/  UMOV UR4, 0x400 ;  /* 0x0000040000047882 */ /* 0x000fe20000000000 */
[----:B------:R-:W-:Y:S01]  /*0c10*/  ISETP.NE.AND P0, PT, R4, 0x1, PT ;  /* 0x000000010400780c */ /* 0x000fe20003f05270 */
[----:B-1----:R-:W-:-:S06]  /*0c20*/  ULEA UR4, UR5, UR4, 0x18 ;  /* 0x0000000405047291 */ /* 0x002fcc000f8ec0ff */
[----:B------:R-:W-:-:S06]  /*0c30*/  LEA R8, R20, UR4, 0x2 ;  /* 0x0000000414087c11 */ /* 0x000fcc000f8e10ff */
[----:B------:R-:W2:Y:S02]  /*0c40*/  LDS.128 R8, [R8] ;  /* 0x0000000008087984 */ /* 0x000ea40000000c00 */
[----:B--2---:R-:W-:Y:S01]  /*0c50*/  FFMA R17, R8, R14, R17 ;  /* 0x0000000e08117223 */ /* 0x004fe20000000011 */
[----:B------:R-:W-:Y:S06]  /*0c60*/  @!P0 BRA `(.L_x_33) ;  /* 0x0000000000148947 */ /* 0x000fec0003800000 */
[----:B------:R-:W-:Y:S01]  /*0c70*/  ISETP.NE.AND P0, PT, R4, 0x2, PT ;  /* 0x000000020400780c */ /* 0x000fe20003f05270 */
[----:B------:R-:W2:-:S12]  /*0c80*/  LDG.E R8, desc[UR10][R12.64+0x4] ;  /* 0x0000040a0c087981 */ /* 0x000e98000c1e1900 */
[----:B------:R-:W3:Y:S01]  /*0c90*/  @P0 LDG.E R14, desc[UR10][R12.64+0x8] ;  /* 0x0000080a0c0e0981 */ /* 0x000ee2000c1e1900 */
[----:B--2---:R-:W-:-:S04]  /*0ca0*/  FFMA R17, R8, R9, R17 ;  /* 0x0000000908117223 */ /* 0x004fc80000000011 */
[----:B---3--:R-:W-:-:S07]  /*0cb0*/  @P0 FFMA R17, R14, R10, R17 ;  /* 0x0000000a0e110223 */ /* 0x008fce0000000011 */
.L_x_33:
[----:B------:R-:W1:Y:S02]  /*0cc0*/  LDC.64 R8, c[0x0][0x388] ;  /* 0x0000e200ff087b82 */ /* 0x000e640000000a00 */
[----:B-1----:R-:W-:-:S06]  /*0cd0*/  IMAD.WIDE.U32 R8, R5, 0x4, R8 ;  /* 0x0000000405087825 */ /* 0x002fcc00078e0008 */
[----:B------:R-:W2:Y:S01]  /*0ce0*/  LDG.E R8, desc[UR10][R8.64] ;  /* 0x0000000a08087981 */ /* 0x000ea2000c1e1900 */
[----:B------:R-:W-:Y:S01]  /*0cf0*/  LEA R10, R5, R16, 0x2 ;  /* 0x00000010050a7211 */ /* 0x000fe200078e10ff */
[----:B0-----:R-:W-:Y:S01]  /*0d00*/  IMAD.IADD R5, R0, 0x1, R5 ;  /* 0x0000000100057824 */ /* 0x001fe200078e0205 */
[----:B--2---:R-:W-:-:S04]  /*0d10*/  FSETP.GT.AND P0, PT, R8, RZ, PT ;  /* 0x000000ff0800720b */ /* 0x004fc80003f04000 */
[----:B------:R-:W-:Y:S02]  /*0d20*/  FSEL R17, R17, RZ, P0 ;  /* 0x000000ff11117208 */ /* 0x000fe40000000000 */
[----:B------:R-:W-:-:S03]  /*0d30*/  ISETP.GE.U32.AND P0, PT, R5, 0x100, PT ;  /* 0x000001000500780c */ /* 0x000fc60003f06070 */
[----:B------:R1:W-:Y:S10]  /*0d40*/  STS [R10], R17 ;  /* 0x000000110a007388 */ /* 0x0003f40000000800 */
[----:B-1----:R-:W-:Y:S05]  /*0d50*/  @!P0 BRA `(.L_x_36) ;  /* 0xfffffff400e08947 */ /* 0x002fea000383ffff */
[----:B------:R-:W-:Y:S05]  /*0d60*/  BRA `(.L_x_29) ;  /* 0x0000000000d47947 */ /* 0x000fea0003800000 */
.L_x_30:
[----:B0-----:R-:W0:Y:S01]  /*0d70*/  I2F.U32.RP R8, R0 ;  /* 0x0000000000087306 */ /* 0x001e220000209000 */
[----:B------:R-:W-:Y:S01]  /*0d80*/  IADD3 R4, PT, PT, R7, R0, RZ ;  /* 0x0000000007047210 */ /* 0x000fe20007ffe0ff */
[----:B------:R-:W-:Y:S01]  /*0d90*/  BSSY.RECONVERGENT B1, `(.L_x_37) ;  /* 0x0000026000017945 */ /* 0x000fe20003800200 */
[----:B------:R-:W-:Y:S02]  /*0da0*/  ISETP.NE.U32.AND P2, PT, R0, RZ, PT ;  /* 0x000000ff0000720c */ /* 0x000fe40003f45070 */
[C---:B------:R-:W-:Y:S02]  /*0db0*/  ISETP.GE.U32.AND P0, PT, R4.reuse, 0x100, PT ;  /* 0x000001000400780c */ /* 0x040fe40003f06070 */
[----:B------:R-:W-:Y:S02]  /*0dc0*/  VIMNMX R5, PT, PT, R4, 0x100, !PT ;  /* 0x0000010004057848 */ /* 0x000fe40007fe0100 */
[----:B------:R-:W-:-:S04]  /*0dd0*/  SEL R6, RZ, 0x1, P0 ;  /* 0x00000001ff067807 */ /* 0x000fc80000000000 */
[----:B------:R-:W-:Y:S01]  /*0de0*/  IADD3 R5, PT, PT, R5, -R4, -R6 ;  /* 0x8000000405057210 */ /* 0x000fe20007ffe806 */
[----:B0-----:R-:W1:Y:S02]  /*0df0*/  MUFU.RCP R8, R8 ;  /* 0x0000000800087308 */ /* 0x001e640000001000 */
[----:B-1-3--:R-:W-:-:S06]  /*0e00*/  IADD3 R2, PT, PT, R8, 0xffffffe, RZ ;  /* 0x0ffffffe08027810 */ /* 0x00afcc0007ffe0ff */
[----:B------:R0:W1:Y:S02]  /*0e10*/  F2I.FTZ.U32.TRUNC.NTZ R3, R2 ;  /* 0x0000000200037305 */ /* 0x000064000021f000 */
[----:B0-----:R-:W-:Y:S02]  /*0e20*/  IMAD.MOV.U32 R2, RZ, RZ, RZ ;  /* 0x000000ffff027224 */ /* 0x001fe400078e00ff */
[----:B-1----:R-:W-:-:S04]  /*0e30*/  IMAD.MOV R9, RZ, RZ, -R3 ;  /* 0x000000ffff097224 */ /* 0x002fc800078e0a03 */
[----:B------:R-:W-:-:S04]  /*0e40*/  IMAD R9, R9, R0, RZ ;  /* 0x0000000009097224 */ /* 0x000fc800078e02ff */
[----:B------:R-:W-:-:S06]  /*0e50*/  IMAD.HI.U32 R8, R3, R9, R2 ;  /* 0x0000000903087227 */ /* 0x000fcc00078e0002 */
[----:B------:R-:W-:-:S05]  /*0e60*/  IMAD.HI.U32 R3, R8, R5, RZ ;  /* 0x0000000508037227 */ /* 0x000fca00078e00ff */
[----:B------:R-:W-:-:S05]  /*0e70*/  IADD3 R2, PT, PT, -R3, RZ, RZ ;  /* 0x000000ff03027210 */ /* 0x000fca0007ffe1ff */
[----:B------:R-:W-:-:S05]  /*0e80*/  IMAD R5, R0, R2, R5 ;  /* 0x0000000200057224 */ /* 0x000fca00078e0205 */
[----:B------:R-:W-:-:S13]  /*0e90*/  ISETP.GE.U32.AND P0, PT, R5, R0, PT ;  /* 0x000000000500720c */ /* 0x000fda0003f06070 */
[----:B------:R-:W-:Y:S01]  /*0ea0*/  @P0 IMAD.IADD R5, R5, 0x1, -R0 ;  /* 0x0000000105050824 */ /* 0x000fe200078e0a00 */
[----:B------:R-:W-:-:S04]  /*0eb0*/  @P0 IADD3 R3, PT, PT, R3, 0x1, RZ ;  /* 0x0000000103030810 */ /* 0x000fc80007ffe0ff */
[----:B------:R-:W-:-:S13]  /*0ec0*/  ISETP.GE.U32.AND P1, PT, R5, R0, PT ;  /* 0x000000000500720c */ /* 0x000fda0003f26070 */
[----:B------:R-:W-:Y:S01]  /*0ed0*/  @P1 VIADD R3, R3, 0x1 ;  /* 0x0000000103031836 */ /* 0x000fe20000000000 */
[----:B------:R-:W-:-:S04]  /*0ee0*/  @!P2 LOP3.LUT R3, RZ, R0, RZ, 0x33, !PT ;  /* 0x00000000ff03a212 */ /* 0x000fc800078e33ff */
[----:B------:R-:W-:-:S04]  /*0ef0*/  IADD3 R2, PT, PT, R6, R3, RZ ;  /* 0x0000000306027210 */ /* 0x000fc80007ffe0ff */
[C---:B------:R-:W-:Y:S02]  /*0f00*/  LOP3.LUT R3, R2.reuse, 0x3, RZ, 0xc0, !PT ;  /* 0x0000000302037812 */ /* 0x040fe400078ec0ff */
[----:B------:R-:W-:Y:S02]  /*0f10*/  ISETP.GE.U32.AND P1, PT, R2, 0x3, PT ;  /* 0x000000030200780c */ /* 0x000fe40003f26070 */
[----:B------:R-:W-:Y:S01]  /*0f20*/  ISETP.NE.AND P0, PT, R3, 0x3, PT ;  /* 0x000000030300780c */ /* 0x000fe20003f05270 */
[----:B------:R-:W-:-:S12]  /*0f30*/  IMAD.MOV.U32 R3, RZ, RZ, R7 ;  /* 0x000000ffff037224 */ /* 0x000fd800078e0007 */
[----:B------:R-:W-:Y:S05]  /*0f40*/  @!P0 BRA `(.L_x_38) ;  /* 0x0000000000288947 */ /* 0x000fea0003800000 */
[----:B------:R-:W-:Y:S01]  /*0f50*/  IADD3 R2, PT, PT, R2, 0x1, RZ ;  /* 0x0000000102027810 */ /* 0x000fe20007ffe0ff */
[----:B------:R-:W-:Y:S01]  /*0f60*/  IMAD.MOV.U32 R4, RZ, RZ, RZ ;  /* 0x000000ffff047224 */ /* 0x000fe200078e00ff */
[----:B------:R-:W-:Y:S02]  /*0f70*/  MOV R3, R7 ;  /* 0x0000000700037202 */ /* 0x000fe40000000f00 */
[----:B------:R-:W-:-:S07]  /*0f80*/  LOP3.LUT R5, R2, 0x3, RZ, 0xc0, !PT ;  /* 0x0000000302057812 */ /* 0x000fce00078ec0ff */
.L_x_39:
[----:B------:R-:W-:Y:S01]  /*0f90*/  IMAD R2, R3, 0x4, R16 ;  /* 0x0000000403027824 */ /* 0x000fe200078e0210 */
[----:B------:R-:W-:Y:S01]  /*0fa0*/  IADD3 R4, PT, PT, R4, 0x1, RZ ;  /* 0x0000000104047810 */ /* 0x000fe20007ffe0ff */
[----:B------:R-:W-:-:S03]  /*0fb0*/  IMAD.IADD R3, R0, 0x1, R3 ;  /* 0x0000000100037824 */ /* 0x000fc600078e0203 */
[----:B------:R0:W-:Y:S01]  /*0fc0*/  STS [R2], RZ ;  /* 0x000000ff02007388 */ /* 0x0001e20000000800 */
[----:B------:R-:W-:-:S13]  /*0fd0*/  ISETP.NE.AND P0, PT, R4, R5, PT ;  /* 0x000000050400720c */ /* 0x000fda0003f05270 */
[----:B0-----:R-:W-:Y:S05]  /*0fe0*/  @P0 BRA `(.L_x_39) ;  /* 0xfffffffc00e80947 */ /* 0x001fea000383ffff */
.L_x_38:
[----:B------:R-:W-:Y:S05]  /*0ff0*/  BSYNC.RECONVERGENT B1 ;  /* 0x0000000000017941 */ /* 0x000fea0003800200 */
.L_x_37:
[----:B------:R-:W-:Y:S05]  /*1000*/  @!P1 BRA `(.L_x_29) ;  /* 0x00000000002c9947 */ /* 0x000fea0003800000 */
.L_x_40:
[----:B--2---:R-:W-:Y:S02]  /*1010*/  LEA R11, R3, R16, 0x2 ;  /* 0x00000010030b7211 */ /* 0x004fe400078e10ff */
[----:B------:R-:W-:-:S03]  /*1020*/  LEA R3, R0, R3, 0x2 ;  /* 0x0000000300037211 */ /* 0x000fc600078e10ff */
[----:B------:R-:W-:Y:S01]  /*1030*/  IMAD R5, R0, 0x4, R11 ;  /* 0x0000000400057824 */ /* 0x000fe200078e020b */
[----:B------:R2:W-:Y:S01]  /*1040*/  STS [R11], RZ ;  /* 0x000000ff0b007388 */ /* 0x0005e20000000800 */
[----:B------:R-:W-:-:S03]  /*1050*/  ISETP.GE.U32.AND P0, PT, R3, 0x100, PT ;  /* 0x000001000300780c */ /* 0x000fc60003f06070 */
[C---:B------:R-:W-:Y:S01]  /*1060*/  LEA R9, R0.reuse, R5, 0x2 ;  /* 0x0000000500097211 */ /* 0x040fe200078e10ff */
[----:B------:R2:W-:Y:S04]  /*1070*/  STS [R5], RZ ;  /* 0x000000ff05007388 */ /* 0x0005e80000000800 */
[----:B------:R-:W-:Y:S01]  /*1080*/  IMAD R2, R0, 0x4, R9 ;  /* 0x0000000400027824 */ /* 0x000fe200078e0209 */
[----:B------:R2:W-:Y:S04]  /*1090*/  STS [R9], RZ ;  /* 0x000000ff09007388 */ /* 0x0005e80000000800 */
[----:B------:R2:W-:Y:S01]  /*10a0*/  STS [R2], RZ ;  /* 0x000000ff02007388 */ /* 0x0005e20000000800 */
[----:B------:R-:W-:Y:S05]  /*10b0*/  @!P0 BRA `(.L_x_40) ;  /* 0xfffffffc00d48947 */ /* 0x000fea000383ffff */
.L_x_29:
[----:B------:R-:W-:Y:S05]  /*10c0*/  BSYNC.RECONVERGENT B0 ;  /* 0x0000000000007941 */ /* 0x000fea0003800200 */
.L_x_28:
[----:B0-2---:R-:W0:Y:S01]  /*10d0*/  I2F.U32.RP R5, R0 ;  /* 0x0000000000057306 */ /* 0x005e220000209000 */
[--C-:B------:R-:W-:Y:S01]  /*10e0*/  IMAD.IADD R9, R7, 0x1, R0.reuse ;  /* 0x0000000107097824 */ /* 0x100fe200078e0200 */
[----:B------:R-:W-:Y:S01]  /*10f0*/  BAR.SYNC.DEFER_BLOCKING 0x0 ;  /* 0x0000000000007b1d */ /* 0x000fe20000010000 */
[----:B------:R-:W-:Y:S02]  /*1100*/  ISETP.NE.U32.AND P2, PT, R0, RZ, PT ;  /* 0x000000ff0000720c */ /* 0x000fe40003f45070 */
[C---:B------:R-:W-:Y:S01]  /*1110*/  IMAD.IADD R15, R9.reuse, 0x1, R0 ;  /* 0x00000001090f7824 */ /* 0x040fe200078e0200 */
[C---:B------:R-:W-:Y:S02]  /*1120*/  ISETP.GE.U32.AND P0, PT, R9.reuse, 0x100, PT ;  /* 0x000001000900780c */ /* 0x040fe40003f06070 */
[----:B------:R-:W-:Y:S02]  /*1130*/  VIMNMX.U32 R4, PT, PT, R9, 0x100, !PT ;  /* 0x0000010009047848 */ /* 0x000fe40007fe0000 */
[----:B------:R-:W-:Y:S01]  /*1140*/  SEL R6, RZ, 0x1, P0 ;  /* 0x00000001ff067807 */ /* 0x000fe20000000000 */
[----:B0-----:R-:W1:Y:S02]  /*1150*/  MUFU.RCP R5, R5 ;  /* 0x0000000500057308 */ /* 0x001e640000001000 */
[----:B-1-3--:R-:W-:-:S06]  /*1160*/  VIADD R2, R5, 0xffffffe ;  /* 0x0ffffffe05027836 */ /* 0x00afcc0000000000 */
[----:B------:R0:W1:Y:S02]  /*1170*/  F2I.FTZ.U32.TRUNC.NTZ R3, R2 ;  /* 0x0000000200037305 */ /* 0x000064000021f000 */
[----:B0-----:R-:W-:Y:S01]  /*1180*/  HFMA2 R2, -RZ, RZ, 0, 0 ;  /* 0x00000000ff027431 */ /* 0x001fe200000001ff */
[----:B-1----:R-:W-:-:S05]  /*1190*/  IADD3 R11, PT, PT, RZ, -R3, RZ ;  /* 0x80000003ff0b7210 */ /* 0x002fca0007ffe0ff */
[----:B------:R-:W-:-:S04]  /*11a0*/  IMAD R11, R11, R0, RZ ;  /* 0x000000000b0b7224 */ /* 0x000fc800078e02ff */
[----:B------:R-:W-:Y:S01]  /*11b0*/  IMAD.HI.U32 R8, R3, R11, R2 ;  /* 0x0000000b03087227 */ /* 0x000fe200078e0002 */
[----:B------:R-:W-:-:S03]  /*11c0*/  IADD3 R3, PT, PT, R4, -R9, -R6 ;  /* 0x8000000904037210 */ /* 0x000fc60007ffe806 */
[----:B------:R-:W-:Y:S02]  /*11d0*/  IMAD R11, R7, 0x4, R16 ;  /* 0x00000004070b7824 */ /* 0x000fe400078e0210 */
[----:B------:R-:W-:-:S03]  /*11e0*/  IMAD.HI.U32 R5, R8, R3, RZ ;  /* 0x0000000308057227 */ /* 0x000fc600078e00ff */
[C---:B------:R-:W-:Y:S01]  /*11f0*/  LEA R13, R0.reuse, R11, 0x2 ;  /* 0x0000000b000d7211 */ /* 0x040fe200078e10ff */
[----:B------:R-:W-:Y:S02]  /*1200*/  IMAD.MOV R2, RZ, RZ, -R5 ;  /* 0x000000ffff027224 */ /* 0x000fe400078e0a05 */
[----:B------:R-:W-:Y:S02]  /*1210*/  IMAD.MOV.U32 R8, RZ, RZ, RZ ;  /* 0x000000ffff087224 */ /* 0x000fe400078e00ff */
[----:B------:R-:W-:-:S05]  /*1220*/  IMAD R3, R0, R2, R3 ;  /* 0x0000000200037224 */ /* 0x000fca00078e0203 */
[----:B------:R-:W-:-:S13]  /*1230*/  ISETP.GE.U32.AND P0, PT, R3, R0, PT ;  /* 0x000000000300720c */ /* 0x000fda0003f06070 */
[----:B------:R-:W-:Y:S01]  /*1240*/  @P0 IADD3 R3, PT, PT, R3, -R0, RZ ;  /* 0x8000000003030210 */ /* 0x000fe20007ffe0ff */
[----:B------:R-:W-:-:S03]  /*1250*/  @P0 VIADD R5, R5, 0x1 ;  /* 0x0000000105050836 */ /* 0x000fc60000000000 */
[----:B------:R-:W-:-:S13]  /*1260*/  ISETP.GE.U32.AND P1, PT, R3, R0, PT ;  /* 0x000000000300720c */ /* 0x000fda0003f26070 */
[----:B------:R-:W-:Y:S02]  /*1270*/  @P1 IADD3 R5, PT, PT, R5, 0x1, RZ ;  /* 0x0000000105051810 */ /* 0x000fe40007ffe0ff */
[----:B------:R-:W-:-:S04]  /*1280*/  @!P2 LOP3.LUT R5, RZ, R0, RZ, 0x33, !PT ;  /* 0x00000000ff05a212 */ /* 0x000fc800078e33ff */
[----:B------:R-:W-:-:S04]  /*1290*/  IADD3 R6, PT, PT, R6, R5, RZ ;  /* 0x0000000506067210 */ /* 0x000fc80007ffe0ff */
[----:B------:R-:W-:-:S07]  /*12a0*/  LOP3.LUT R10, R6, 0x3, RZ, 0xc0, !PT ;  /* 0x00000003060a7812 */ /* 0x000fce00078ec0ff */
.L_x_46:
[----:B------:R-:W-:Y:S01]  /*12b0*/  ISETP.GT.U32.AND P0, PT, R7, 0xff, PT ;  /* 0x000000ff0700780c */ /* 0x000fe20003f04070 */
[----:B------:R-:W-:-:S12]  /*12c0*/  BSSY.RECONVERGENT B0, `(.L_x_41) ;  /* 0x0000046000007945 */ /* 0x000fd80003800200 */
[----:B0123--:R-:W-:Y:S05]  /*12d0*/  @P0 BRA `(.L_x_42) ;  /* 0x0000000400100947 */ /* 0x00ffea0003800000 */
[----:B------:R-:W0:Y:S01]  /*12e0*/  LDC.64 R2, c[0x0][0x380] ;  /* 0x0000e000ff027b82 */ /* 0x000e220000000a00 */
[----:B------:R-:W-:Y:S01]  /*12f0*/  ISETP.NE.AND P0, PT, R10, 0x3, PT ;  /* 0x000000030a00780c */ /* 0x000fe20003f05270 */
[----:B------:R-:W-:Y:S01]  /*1300*/  BSSY.RECONVERGENT B1, `(.L_x_43) ;  /* 0x000001f000017945 */ /* 0x000fe20003800200 */
[----:B------:R-:W-:Y:S01]  /*1310*/  MOV R17, R7 ;  /* 0x0000000700117202 */ /* 0x000fe20000000f00 */
[----:B0-----:R-:W-:-:S10]  /*1320*/  IMAD.WIDE.U32 R2, R8, 0x4, R2 ;  /* 0x0000000408027825 */ /* 0x001fd400078e0002 */
[----:B------:R-:W-:Y:S05]  /*1330*/  @!P0 BRA `(.L_x_44) ;  /* 0x00000000006c8947 */ /* 0x000fea0003800000 */
[----:B------:R-:W2:Y:S01]  /*1340*/  LDG.E R17, desc[UR10][R2.64] ;  /* 0x0000000a02117981 */ /* 0x000ea2000c1e1900 */
[----:B------:R-:W0:Y:S03]  /*1350*/  LDC.64 R4, c[0x0][0x3b0] ;  /* 0x0000ec00ff047b82 */ /* 0x000e260000000a00 */
[----:B------:R-:W2:Y:S01]  /*1360*/  LDS R12, [R11] ;  /* 0x000000000b0c7984 */ /* 0x000ea20000000800 */
[----:B------:R-:W-:Y:S01]  /*1370*/  ISETP.NE.AND P0, PT, R10, RZ, PT ;  /* 0x000000ff0a00720c */ /* 0x000fe20003f05270 */
[----:B------:R-:W-:-:S04]  /*1380*/  IMAD R23, R8, 0x100, R7 ;  /* 0x0000010008177824 */ /* 0x000fc800078e0207 */
[----:B0-----:R-:W-:-:S04]  /*1390*/  IMAD.WIDE.U32 R18, R23, 0x4, R4 ;  /* 0x0000000417127825 */ /* 0x001fc800078e0004 */
[----:B--2---:R-:W-:Y:S01]  /*13a0*/  FMUL R21, R12, R17 ;  /* 0x000000110c157220 */ /* 0x004fe20000400000 */
[----:B------:R-:W-:-:S04]  /*13b0*/  MOV R17, R9 ;  /* 0x0000000900117202 */ /* 0x000fc80000000f00 */
[----:B------:R0:W-:Y:S01]  /*13c0*/  REDG.E.ADD.F32.FTZ.RN.STRONG.GPU desc[UR10][R18.64], R21 ;  /* 0x00000015120079a6 */ /* 0x0001e2000c12f30a */
[----:B------:R-:W-:Y:S05]  /*13d0*/  @!P0 BRA `(.L_x_44) ;  /* 0x0000000000448947 */ /* 0x000fea0003800000 */
[----:B------:R-:W2:Y:S04]  /*13e0*/  LDG.E R17, desc[UR10][R2.64] ;  /* 0x0000000a02117981 */ /* 0x000ea8000c1e1900 */
[----:B------:R-:W2:Y:S01]  /*13f0*/  LDS R12, [R13] ;  /* 0x000000000d0c7984 */ /* 0x000ea20000000800 */
[----:B------:R-:W-:Y:S01]  /*1400*/  ISETP.NE.AND P0, PT, R10, 0x1, PT ;  /* 0x000000010a00780c */ /* 0x000fe20003f05270 */
[----:B------:R-:W-:-:S04]  /*1410*/  IMAD.IADD R23, R23, 0x1, R0 ;  /* 0x0000000117177824 */ /* 0x000fc800078e0200 */
[----:B0-----:R-:W-:-:S04]  /*1420*/  IMAD.WIDE.U32 R18, R23, 0x4, R4 ;  /* 0x0000000417127825 */ /* 0x001fc800078e0004 */
[----:B--2---:R-:W-:Y:S01]  /*1430*/  FMUL R21, R12, R17 ;  /* 0x000000110c157220 */ /* 0x004fe20000400000 */
[----:B------:R-:W-:-:S04]  /*1440*/  MOV R17, R15 ;  /* 0x0000000f00117202 */ /* 0x000fc80000000f00 */
[----:B------:R1:W-:Y:S01]  /*1450*/  REDG.E.ADD.F32.FTZ.RN.STRONG.GPU desc[UR10][R18.64], R21 ;  /* 0x00000015120079a6 */ /* 0x0003e2000c12f30a */
[----:B------:R-:W-:Y:S05]  /*1460*/  @!P0 BRA `(.L_x_44) ;  /* 0x0000000000208947 */ /* 0x000fea0003800000 */
[----:B-1----:R-:W2:Y:S01]  /*1470*/  LDG.E R19, desc[UR10][R2.64] ;  /* 0x0000000a02137981 */ /* 0x002ea2000c1e1900 */
[----:B------:R-:W-:Y:S01]  /*1480*/  IMAD R12, R0, 0x4, R13 ;  /* 0x00000004000c7824 */ /* 0x000fe200078e020d */
[----:B------:R-:W-:-:S05]  /*1490*/  IADD3 R17, PT, PT, R23, R0, RZ ;  /* 0x0000000017117210 */ /* 0x000fca0007ffe0ff */
[----:B------:R-:W2:Y:S01]  /*14a0*/  LDS R12, [R12] ;  /* 0x000000000c0c7984 */ /* 0x000ea20000000800 */
[----:B------:R-:W-:-:S04]  /*14b0*/  IMAD.WIDE.U32 R4, R17, 0x4, R4 ;  /* 0x0000000411047825 */ /* 0x000fc800078e0004 */
[----:B--2---:R-:W-:-:S05]  /*14c0*/  FMUL R19, R12, R19 ;  /* 0x000000130c137220 */ /* 0x004fca0000400000 */
[----:B------:R2:W-:Y:S01]  /*14d0*/  REDG.E.ADD.F32.FTZ.RN.STRONG.GPU desc[UR10][R4.64], R19 ;  /* 0x00000013040079a6 */ /* 0x0005e2000c12f30a */
[----:B------:R-:W-:-:S07]  /*14e0*/  IMAD.IADD R17, R15, 0x1, R0 ;  /* 0x000000010f117824 */ /* 0x000fce00078e0200 */
.L_x_44:
[----:B------:R-:W-:Y:S05]  /*14f0*/  BSYNC.RECONVERGENT B1 ;  /* 0x0000000000017941 */ /* 0x000fea0003800200 */
.L_x_43:
[----:B--2---:R-:W2:Y:S01]  /*1500*/  LDC.64 R4, c[0x0][0x3b0] ;  /* 0x0000ec00ff047b82 */ /* 0x004ea20000000a00 */
[----:B------:R-:W-:-:S13]  /*1510*/  ISETP.GE.U32.AND P0, PT, R6, 0x3, PT ;  /* 0x000000030600780c */ /* 0x000fda0003f06070 */
[----:B------:R-:W-:Y:S05]  /*1520*/  @!P0 BRA `(.L_x_42) ;  /* 0x00000000007c8947 */ /* 0x000fea0003800000 */
.L_x_45:
[----:B---3--:R-:W3:Y:S01]  /*1530*/  LDG.E R25, desc[UR10][R2.64] ;  /* 0x0000000a02197981 */ /* 0x008ee2000c1e1900 */
[----:B------:R-:W-:Y:S01]  /*1540*/  LEA R23, R17, R16, 0x2 ;  /* 0x0000001011177211 */ /* 0x000fe200078e10ff */
[----:B01----:R-:W-:-:S04]  /*1550*/  IMAD R21, R8, 0x100, R17 ;  /* 0x0000010008157824 */ /* 0x003fc800078e0211 */
[----:B------:R-:W3:Y:S01]  /*1560*/  LDS R12, [R23] ;  /* 0x00000000170c7984 */ /* 0x000ee20000000800 */
[----:B--2---:R-:W-:Y:S01]  /*1570*/  IMAD.WIDE.U32 R18, R21, 0x4, R4 ;  /* 0x0000000415127825 */ /* 0x004fe200078e0004 */
[----:B------:R-:W-:-:S03]  /*1580*/  LEA R29, R0, R23, 0x2 ;  /* 0x00000017001d7211 */ /* 0x000fc600078e10ff */
[----:B---3--:R-:W-:Y:S02]  /*1590*/  FMUL R25, R12, R25 ;  /* 0x000000190c197220 */ /* 0x008fe40000400000 */
[----:B------:R-:W0:Y:S04]  /*15a0*/  LDS R12, [R29] ;  /* 0x000000001d0c7984 */ /* 0x000e280000000800 */
[----:B------:R1:W-:Y:S04]  /*15b0*/  REDG.E.ADD.F32.FTZ.RN.STRONG.GPU desc[UR10][R18.64], R25 ;  /* 0x00000019120079a6 */ /* 0x0003e8000c12f30a */
[----:B------:R-:W0:Y:S01]  /*15c0*/  LDG.E R31, desc[UR10][R2.64] ;  /* 0x0000000a021f7981 */ /* 0x000e22000c1e1900 */
[----:B------:R-:W-:-:S05]  /*15d0*/  IADD3 R27, PT, PT, R21, R0, RZ ;  /* 0x00000000151b7210 */ /* 0x000fca0007ffe0ff */
[----:B------:R-:W-:-:S04]  /*15e0*/  IMAD.WIDE.U32 R20, R27, 0x4, R4 ;  /* 0x000000041b147825 */ /* 0x000fc800078e0004 */
[----:B------:R-:W-:Y:S02]  /*15f0*/  IMAD R23, R0, 0x4, R29 ;  /* 0x0000000400177824 */ /* 0x000fe400078e021d */
[----:B0-----:R-:W-:-:S03]  /*1600*/  FMUL R31, R12, R31 ;  /* 0x0000001f0c1f7220 */ /* 0x001fc60000400000 */
[----:B------:R-:W0:Y:S04]  /*1610*/  LDS R12, [R23] ;  /* 0x00000000170c7984 */ /* 0x000e280000000800 */
[----:B------:R2:W-:Y:S04]  /*1620*/  REDG.E.ADD.F32.FTZ.RN.STRONG.GPU desc[UR10][R20.64], R31 ;  /* 0x0000001f140079a6 */ /* 0x0005e8000c12f30a */
[----:B------:R-:W0:Y:S01]  /*1630*/  LDG.E R33, desc[UR10][R2.64] ;  /* 0x0000000a02217981 */ /* 0x000e22000c1e1900 */
[----:B------:R-:W-:-:S05]  /*1640*/  IADD3 R27, PT, PT, R27, R0, RZ ;  /* 0x000000001b1b7210 */ /* 0x000fca0007ffe0ff */
[----:B-1----:R-:W-:-:S04]  /*1650*/  IMAD.WIDE.U32 R18, R27, 0x4, R4 ;  /* 0x000000041b127825 */ /* 0x002fc800078e0004 */
[----:B0-----:R-:W-:-:S05]  /*1660*/  FMUL R33, R12, R33 ;  /* 0x000000210c217220 */ /* 0x001fca0000400000 */
[----:B------:R-:W-:Y:S04]  /*1670*/  REDG.E.ADD.F32.FTZ.RN.STRONG.GPU desc[UR10][R18.64], R33 ;  /* 0x00000021120079a6 */ /* 0x000fe8000c12f30a */
[----:B------:R-:W3:Y:S01]  /*1680*/  LDG.E R25, desc[UR10][R2.64] ;  /* 0x0000000a02197981 */ /* 0x000ee2000c1e1900 */
[C---:B------:R-:W-:Y:S01]  /*1690*/  LEA R12, R0.reuse, R23, 0x2 ;  /* 0x00000017000c7211 */ /* 0x040fe200078e10ff */
[----:B--2---:R-:W-:Y:S01]  /*16a0*/  IMAD.IADD R21, R27, 0x1, R0 ;  /* 0x000000011b157824 */ /* 0x004fe200078e0200 */
[----:B------:R-:W-:-:S03]  /*16b0*/  LEA R17, R0, R17, 0x2 ;  /* 0x0000001100117211 */ /* 0x000fc600078e10ff */
[----:B------:R-:W-:Y:S01]  /*16c0*/  IMAD.WIDE.U32 R20, R21, 0x4, R4 ;  /* 0x0000000415147825 */ /* 0x000fe200078e0004 */
[----:B------:R-:W3:Y:S01]  /*16d0*/  LDS R12, [R12] ;  /* 0x000000000c0c7984 */ /* 0x000ee20000000800 */
[----:B------:R-:W-:Y:S02]  /*16e0*/  ISETP.GE.U32.AND P0, PT, R17, 0x100, PT ;  /* 0x000001001100780c */ /* 0x000fe40003f06070 */
[----:B---3--:R-:W-:-:S05]  /*16f0*/  FMUL R25, R12, R25 ;  /* 0x000000190c197220 */ /* 0x008fca0000400000 */
[----:B------:R3:W-:Y:S06]  /*1700*/  REDG.E.ADD.F32.FTZ.RN.STRONG.GPU desc[UR10][R20.64], R25 ;  /* 0x00000019140079a6 */ /* 0x0007ec000c12f30a */
[----:B------:R-:W-:Y:S05]  /*1710*/  @!P0 BRA `(.L_x_45) ;  /* 0xfffffffc00848947 */ /* 0x000fea000383ffff */
.L_x_42:
[----:B------:R-:W-:Y:S05]  /*1720*/  BSYNC.RECONVERGENT B0 ;  /* 0x0000000000007941 */ /* 0x000fea0003800200 */
.L_x_41:
[----:B------:R-:W-:-:S04]  /*1730*/  IADD3 R8, PT, PT, R8, 0x1, RZ ;  /* 0x0000000108087810 */ /* 0x000fc80007ffe0ff */
[----:B------:R-:W-:-:S13]  /*1740*/  ISETP.NE.AND P0, PT, R8, 0x80, PT ;  /* 0x000000800800780c */ /* 0x000fda0003f05270 */
[----:B------:R-:W-:Y:S05]  /*1750*/  @P0 BRA `(.L_x_46) ;  /* 0xfffffff800d40947 */ /* 0x000fea000383ffff */
[----:B------:R-:W-:Y:S01]  /*1760*/  ISETP.GT.U32.AND P0, PT, R7, 0xff, PT ;  /* 0x000000ff0700780c */ /* 0x000fe20003f04070 */
[----:B------:R-:W-:-:S12]  /*1770*/  BSSY.RECONVERGENT B0, `(.L_x_47) ;  /* 0x000002d000007945 */ /* 0x000fd80003800200 */
[----:B------:R-:W-:Y:S05]  /*1780*/  @P0 BRA `(.L_x_48) ;  /* 0x0000000000ac0947 */ /* 0x000fea0003800000 */
[----:B------:R-:W4:Y:S01]  /*1790*/  LDC.64 R2, c[0x0][0x3b8] ;  /* 0x0000ee00ff027b82 */ /* 0x000f220000000a00 */
[----:B------:R-:W-:Y:S01]  /*17a0*/  ISETP.NE.AND P0, PT, R10, 0x3, PT ;  /* 0x000000030a00780c */ /* 0x000fe20003f05270 */
[----:B------:R-:W-:Y:S01]  /*17b0*/  BSSY.RECONVERGENT B1, `(.L_x_49) ;  /* 0x0000011000017945 */ /* 0x000fe20003800200 */
[----:B------:R-:W-:Y:S01]  /*17c0*/  ISETP.GE.U32.AND P1, PT, R6, 0x3, PT ;  /* 0x000000030600780c */ /* 0x000fe20003f26070 */
[----:B------:R-:W-:-:S10]  /*17d0*/  IMAD.MOV.U32 R15, RZ, RZ, R7 ;  /* 0x000000ffff0f7224 */ /* 0x000fd400078e0007 */
[----:B------:R-:W-:Y:S05]  /*17e0*/  @!P0 BRA `(.L_x_50) ;  /* 0x0000000000348947 */ /* 0x000fea0003800000 */
[----:B------:R-:W0:Y:S01]  /*17f0*/  LDC.64 R8, c[0x0][0x3b8] ;  /* 0x0000ee00ff087b82 */ /* 0x000e220000000a00 */
[----:B------:R-:W-:Y:S01]  /*1800*/  IADD3 R6, PT, PT, R6, 0x1, RZ ;  /* 0x0000000106067810 */ /* 0x000fe20007ffe0ff */
[----:B------:R-:W-:Y:S02]  /*1810*/  HFMA2 R10, -RZ, RZ, 0, 0 ;  /* 0x00000000ff0a7431 */ /* 0x000fe400000001ff */
[----:B------:R-:W-:Y:S01]  /*1820*/  IMAD.MOV.U32 R15, RZ, RZ, R7 ;  /* 0x000000ffff0f7224 */ /* 0x000fe200078e0007 */
[----:B------:R-:W-:-:S07]  /*1830*/  LOP3.LUT R13, R6, 0x3, RZ, 0xc0, !PT ;  /* 0x00000003060d7812 */ /* 0x000fce00078ec0ff */
.L_x_51:
[C---:B------:R-:W-:Y:S01]  /*1840*/  LEA R6, R15.reuse, R16, 0x2 ;  /* 0x000000100f067211 */ /* 0x040fe200078e10ff */
[----:B0-2---:R-:W-:-:S04]  /*1850*/  IMAD.WIDE.U32 R4, R15, 0x4, R8 ;  /* 0x000000040f047825 */ /* 0x005fc800078e0008 */
[----:B------:R-:W0:Y:S01]  /*1860*/  LDS R11, [R6] ;  /* 0x00000000060b7984 */ /* 0x000e220000000800 */
[----:B------:R-:W-:-:S04]  /*1870*/  IADD3 R10, PT, PT, R10, 0x1, RZ ;  /* 0x000000010a0a7810 */ /* 0x000fc80007ffe0ff */
[----:B------:R-:W-:Y:S01]  /*1880*/  ISETP.NE.AND P0, PT, R10, R13, PT ;  /* 0x0000000d0a00720c */ /* 0x000fe20003f05270 */
[----:B------:R-:W-:Y:S01]  /*1890*/  IMAD.IADD R15, R0, 0x1, R15 ;  /* 0x00000001000f7824 */ /* 0x000fe200078e020f */
[----:B0-----:R0:W-:Y:S11]  /*18a0*/  REDG.E.ADD.F32.FTZ.RN.STRONG.GPU desc[UR10][R4.64], R11 ;  /* 0x0000000b040079a6 */ /* 0x0011f6000c12f30a */
[----:B------:R-:W-:Y:S05]  /*18b0*/  @P0 BRA `(.L_x_51) ;  /* 0xfffffffc00e00947 */ /* 0x000fea000383ffff */
.L_x_50:
[----:B------:R-:W-:Y:S05]  /*18c0*/  BSYNC.RECONVERGENT B1 ;  /* 0x0000000000017941 */ /* 0x000fea0003800200 */
.L_x_49:
[----:B------:R-:W-:Y:S05]  /*18d0*/  @!P1 BRA `(.L_x_48) ;  /* 0x0000000000589947 */ /* 0x000fea0003800000 */
.L_x_52:
[C---:B0-----:R-:W-:Y:S01]  /*18e0*/  LEA R17, R15.reuse, R16, 0x2 ;  /* 0x000000100f117211 */ /* 0x041fe200078e10ff */
[----:B0-2-4-:R-:W-:Y:S01]  /*18f0*/  IMAD.WIDE.U32 R4, R15, 0x4, R2 ;  /* 0x000000040f047825 */ /* 0x015fe200078e0002 */
[C---:B------:R-:W-:Y:S02]  /*1900*/  IADD3 R9, PT, PT, R0.reuse, R15, RZ ;  /* 0x0000000f00097210 */ /* 0x040fe40007ffe0ff */
[C---:B-1----:R-:W-:Y:S02]  /*1910*/  LEA R19, R0.reuse, R17, 0x2 ;  /* 0x0000001100137211 */ /* 0x042fe400078e10ff */
[----:B------:R-:W0:Y:S01]  /*1920*/  LDS R17, [R17] ;  /* 0x0000000011117984 */ /* 0x000e220000000800 */
[----:B------:R-:W-:Y:S02]  /*1930*/  IMAD.IADD R11, R9, 0x1, R0 ;  /* 0x00000001090b7824 */ /* 0x000fe400078e0200 */
[C---:B---3--:R-:W-:Y:S02]  /*1940*/  IMAD R21, R0.reuse, 0x4, R19 ;  /* 0x0000000400157824 */ /* 0x048fe400078e0213 */
[----:B------:R-:W1:Y:S01]  /*1950*/  LDS R19, [R19] ;  /* 0x0000000013137984 */ /* 0x000e620000000800 */
[----:B------:R-:W-:Y:S01]  /*1960*/  IADD3 R23, PT, PT, R11, R0, RZ ;  /* 0x000000000b177210 */ /* 0x000fe20007ffe0ff */
[----:B------:R-:W-:Y:S01]  /*1970*/  IMAD.WIDE.U32 R8, R9, 0x4, R2 ;  /* 0x0000000409087825 */ /* 0x000fe200078e0002 */
[----:B------:R-:W-:-:S02]  /*1980*/  LEA R6, R0, R21, 0x2 ;  /* 0x0000001500067211 */ /* 0x000fc400078e10ff */
[----:B------:R-:W2:Y:S01]  /*1990*/  LDS R21, [R21] ;  /* 0x0000000015157984 */ /* 0x000ea20000000800 */
[----:B------:R-:W-:Y:S01]  /*19a0*/  IADD3 R15, PT, PT, R23, R0, RZ ;  /* 0x00000000170f7210 */ /* 0x000fe20007ffe0ff */
[--C-:B------:R-:W-:Y:S02]  /*19b0*/  IMAD.WIDE.U32 R10, R11, 0x4, R2.reuse ;  /* 0x000000040b0a7825 */ /* 0x100fe400078e0002 */
[----:B------:R-:W3:Y:S01]  /*19c0*/  LDS R25, [R6] ;  /* 0x0000000006197984 */ /* 0x000ee20000000800 */
[----:B------:R-:W-:Y:S01]  /*19d0*/  ISETP.GE.U32.AND P0, PT, R15, 0x100, PT ;  /* 0x000001000f00780c */ /* 0x000fe20003f06070 */
[----:B------:R-:W-:Y:S02]  /*19e0*/  IMAD.WIDE.U32 R12, R23, 0x4, R2 ;  /* 0x00000004170c7825 */ /* 0x000fe400078e0002 */
[----:B0-----:R0:W-:Y:S04]  /*19f0*/  REDG.E.ADD.F32.FTZ.RN.STRONG.GPU desc[UR10][R4.64], R17 ;  /* 0x00000011040079a6 */ /* 0x0011e8000c12f30a */
[----:B-1----:R0:W-:Y:S04]  /*1a00*/  REDG.E.ADD.F32.FTZ.RN.STRONG.GPU desc[UR10][R8.64], R19 ;  /* 0x00000013080079a6 */ /* 0x0021e8000c12f30a */
[----:B--2---:R0:W-:Y:S04]  /*1a10*/  REDG.E.ADD.F32.FTZ.RN.STRONG.GPU desc[UR10][R10.64], R21 ;  /* 0x000000150a0079a6 */ /* 0x0041e8000c12f30a */
[----:B---3--:R0:W-:Y:S01]  /*1a20*/  REDG.E.ADD.F32.FTZ.RN.STRONG.GPU desc[UR10][R12.64], R25 ;  /* 0x000000190c0079a6 */ /* 0x0081e2000c12f30a */
[----:B------:R-:W-:Y:S05]  /*1a30*/  @!P0 BRA `(.L_x_52) ;  /* 0xfffffffc00a88947 */ /* 0x000fea000383ffff */
.L_x_48:
[----:B------:R-:W-:Y:S05]  /*1a40*/  BSYNC.RECONVERGENT B0 ;  /* 0x0000000000007941 */ /* 0x000fea0003800200 */
.L_x_47:
[----:B------:R-:W-:Y:S01]  /*1a50*/  BAR.SYNC.DEFER_BLOCKING 0x0 ;  /* 0x0000000000007b1d */ /* 0x000fe20000010000 */
[----:B------:R-:W-:-:S13]  /*1a60*/  ISETP.GT.U32.AND P0, PT, R7, 0x7f, PT ;  /* 0x0000007f0700780c */ /* 0x000fda0003f04070 */
[----:B------:R-:W-:Y:S05]  /*1a70*/  @P0 EXIT ;  /* 0x000000000000094d */ /* 0x000fea0003800000 */
[----:B------:R-:W5:Y:S01]  /*1a80*/  S2UR UR5, SR_CgaCtaId ;  /* 0x00000000000579c3 */ /* 0x000f620000008800 */
[----:B------:R-:W0:Y:S01]  /*1a90*/  LDCU.64 UR6, c[0x0][0x3a0] ;  /* 0x00007400ff0677ac */ /* 0x000e220008000a00 */
[----:B------:R-:W1:Y:S01]  /*1aa0*/  LDCU UR8, c[0x0][0x3d8] ;  /* 0x00007b00ff0877ac */ /* 0x000e620008000800 */
[----:B------:R-:W-:Y:S02]  /*1ab0*/  UMOV UR4, 0x400 ;  /* 0x0000040000047882 */ /* 0x000fe40000000000 */
[----:B-----5:R-:W-:Y:S02]  /*1ac0*/  ULEA UR4, UR5, UR4, 0x18 ;  /* 0x0000000405047291 */ /* 0x020fe4000f8ec0ff */
[----:B0-----:R-:W-:Y:S02]  /*1ad0*/  UIADD3 UR5, UP0, UPT, UR6, 0x20, URZ ;  /* 0x0000002006057890 */ /* 0x001fe4000ff1e0ff */
[----:B-1----:R-:W-:Y:S02]  /*1ae0*/  ULEA UR4, UR8, UR4, 0x2 ;  /* 0x0000000408047291 */ /* 0x002fe4000f8e10ff */
[----:B------:R-:W-:-:S02]  /*1af0*/  UIADD3.X UR6, UPT, UPT, URZ, UR7, URZ, UP0, !UPT ;  /* 0x00000007ff067290 */ /* 0x000fc400087fe4ff */
[----:B------:R-:W-:-:S12]  /*1b00*/  UIADD3 UR4, UPT, UPT, UR4, 0x20, URZ ;  /* 0x0000002004047890 */ /* 0x000fd8000fffe0ff */
.L_x_54:
[----:B----4-:R-:W-:Y:S01]  /*1b10*/  MOV R3, UR6 ;  /* 0x0000000600037c02 */ /* 0x010fe20008000f00 */
[----:B------:R-:W-:Y:S01]  /*1b20*/  IMAD.U32 R2, RZ, RZ, UR5 ;  /* 0x00000005ff027e24 */ /* 0x000fe2000f8e00ff */
[----:B------:R-:W-:Y:S01]  /*1b30*/  MOV R19, RZ ;  /* 0x000000ff00137202 */ /* 0x000fe20000000f00 */
[----:B------:R-:W-:Y:S01]  /*1b40*/  IMAD.MOV.U32 R6, RZ, RZ, RZ ;  /* 0x000000ffff067224 */ /* 0x000fe200078e00ff */
[----:B--2---:R-:W-:Y:S01]  /*1b50*/  MOV R4, UR4 ;  /* 0x0000000400047c02 */ /* 0x004fe20008000f00 */
[----:B------:R-:W-:-:S07]  /*1b60*/  IMAD.WIDE.U32 R2, R7, 0x400, R2 ;  /* 0x0000040007027825 */ /* 0x000fce00078e0002 */
.L_x_53:
[----:B------:R-:W2:Y:S04]  /*1b70*/  LDG.E R23, desc[UR10][R2.64+-0x20] ;  /* 0xffffe00a02177981 */ /* 0x000ea8000c1e1900 */
[----:B------:R-:W4:Y:S04]  /*1b80*/  LDG.E R26, desc[UR10][R2.64+-0x1c] ;  /* 0xffffe40a021a7981 */ /* 0x000f28000c1e1900 */
[----:B---3--:R-:W3:Y:S04]  /*1b90*/  LDG.E R21, desc[UR10][R2.64+-0x18] ;  /* 0xffffe80a02157981 */ /* 0x008ee8000c1e1900 */
[----:B------:R-:W5:Y:S04]  /*1ba0*/  LDG.E R22, desc[UR10][R2.64+-0x14] ;  /* 0xffffec0a02167981 */ /* 0x000f68000c1e1900 */
        /* <DEDUP_REMOVED lines=11> */
[----:B------:R0:W5:Y:S01]  /*1c60*/  LDG.E R9, desc[UR10][R2.64+0x1c] ;  /* 0x00001c0a02097981 */ /* 0x000162000c1e1900 */
[----:B------:R-:W-:-:S03]  /*1c70*/  IADD3 R6, PT, PT, R6, 0x10, RZ ;  /* 0x0000001006067810 */ /* 0x000fc60007ffe0ff */
[----:B------:R-:W2:Y:S01]  /*1c80*/  LDS R20, [R4+-0x20] ;  /* 0xffffe00004147984 */ /* 0x000ea20000000800 */
[----:B------:R-:W-:-:S03]  /*1c90*/  ISETP.NE.AND P0, PT, R6, 0x100, PT ;  /* 0x000001000600780c */ /* 0x000fc60003f05270 */
[----:B------:R-:W4:Y:S01]  /*1ca0*/  LDS R29, [R4+-0x1c] ;  /* 0xffffe400041d7984 */ /* 0x000f220000000800 */
[----:B0-----:R-:W-:-:S03]  /*1cb0*/  IADD3 R2, P1, PT, R2, 0x40, RZ ;  /* 0x0000004002027810 */ /* 0x001fc60007f3e0ff */
[----:B------:R-:W3:Y:S02]  /*1cc0*/  LDS R24, [R4+-0x18] ;  /* 0xffffe80004187984 */ /* 0x000ee40000000800 */
[----:B------:R-:W-:Y:S02]  /*1cd0*/  IMAD.X R3, RZ, RZ, R3, P1 ;  /* 0x000000ffff037224 */ /* 0x000fe400008e0603 */
[----:B------:R-:W5:Y:S04]  /*1ce0*/  LDS R27, [R4+-0x14] ;  /* 0xffffec00041b7984 */ /* 0x000f680000000800 */
[----:B------:R-:W0:Y:S01]  /*1cf0*/  LDS R25, [R4+-0x10] ;  /* 0xfffff00004197984 */ /* 0x000e220000000800 */
[----:B--2---:R-:W-:-:S03]  /*1d00*/  FFMA R20, R20, R23, R19 ;  /* 0x0000001714147223 */ /* 0x004fc60000000013 */
[----:B------:R-:W-:Y:S01]  /*1d10*/  LDS R19, [R4+-0x8] ;  /* 0xfffff80004137984 */ /* 0x000fe20000000800 */
[----:B----4-:R-:W-:-:S03]  /*1d20*/  FFMA R29, R29, R26, R20 ;  /* 0x0000001a1d1d7223 */ /* 0x010fc60000000014 */
[----:B------:R-:W1:Y:S01]  /*1d30*/  LDS R20, [R4+-0xc] ;  /* 0xfffff40004147984 */ /* 0x000e620000000800 */
[----:B---3--:R-:W-:-:S03]  /*1d40*/  FFMA R24, R24, R21, R29 ;  /* 0x0000001518187223 */ /* 0x008fc6000000001d */
[----:B------:R-:W2:Y:S01]  /*1d50*/  LDS R23, [R4+-0x4] ;  /* 0xfffffc0004177984 */ /* 0x000ea20000000800 */
[----:B-----5:R-:W-:-:S03]  /*1d60*/  FFMA R26, R27, R22, R24 ;  /* 0x000000161b1a7223 */ /* 0x020fc60000000018 */
[----:B------:R-:W3:Y:S01]  /*1d70*/  LDS R21, [R4] ;  /* 0x0000000004157984 */ /* 0x000ee20000000800 */
[----:B0-----:R-:W-:-:S03]  /*1d80*/  FFMA R29, R25, R16, R26 ;  /* 0x00000010191d7223 */ /* 0x001fc6000000001a */
[----:B------:R-:W0:Y:S04]  /*1d90*/  LDS R24, [R4+0x4] ;  /* 0x0000040004187984 */ /* 0x000e280000000800 */
[----:B------:R-:W4:Y:S04]  /*1da0*/  LDS R22, [R4+0x8] ;  /* 0x0000080004167984 */ /* 0x000f280000000800 */
[----:B------:R-:W5:Y:S04]  /*1db0*/  LDS R27, [R4+0xc] ;  /* 0x00000c00041b7984 */ /* 0x000f680000000800 */
[----:B------:R-:W5:Y:S04]  /*1dc0*/  LDS R25, [R4+0x10] ;  /* 0x0000100004197984 */ /* 0x000f680000000800 */
[----:B------:R-:W-:Y:S01]  /*1dd0*/  LDS R16, [R4+0x18] ;  /* 0x0000180004107984 */ /* 0x000fe20000000800 */
[----:B-1----:R-:W-:-:S03]  /*1de0*/  FFMA R26, R20, R13, R29 ;  /* 0x0000000d141a7223 */ /* 0x002fc6000000001d */
[----:B------:R-:W1:Y:S01]  /*1df0*/  LDS R20, [R4+0x14] ;  /* 0x0000140004147984 */ /* 0x000e620000000800 */
[----:B------:R-:W-:-:S03]  /*1e00*/  FFMA R26, R19, R10, R26 ;  /* 0x0000000a131a7223 */ /* 0x000fc6000000001a */
[----:B------:R0:W1:Y:S01]  /*1e10*/  LDS R10, [R4+0x1c] ;  /* 0x00001c00040a7984 */ /* 0x0000620000000800 */
[----:B--2---:R-:W-:-:S04]  /*1e20*/  FFMA R8, R23, R8, R26 ;  /* 0x0000000817087223 */ /* 0x004fc8000000001a */
[----:B---3--:R-:W-:Y:S01]  /*1e30*/  FFMA R21, R21, R18, R8 ;  /* 0x0000001215157223 */ /* 0x008fe20000000008 */
[----:B0-----:R-:W-:-:S03]  /*1e40*/  IADD3 R4, PT, PT, R4, 0x40, RZ ;  /* 0x0000004004047810 */ /* 0x001fc60007ffe0ff */
[----:B------:R-:W-:-:S04]  /*1e50*/  FFMA R17, R24, R17, R21 ;  /* 0x0000001118117223 */ /* 0x000fc80000000015 */
[----:B----4-:R-:W-:-:S04]  /*1e60*/  FFMA R22, R22, R15, R17 ;  /* 0x0000000f16167223 */ /* 0x010fc80000000011 */
[----:B-----5:R-:W-:-:S04]  /*1e70*/  FFMA R14, R27, R14, R22 ;  /* 0x0000000e1b0e7223 */ /* 0x020fc80000000016 */
[----:B------:R-:W-:-:S04]  /*1e80*/  FFMA R25, R25, R12, R14 ;  /* 0x0000000c19197223 */ /* 0x000fc8000000000e */
[----:B-1----:R-:W-:-:S04]  /*1e90*/  FFMA R11, R20, R11, R25 ;  /* 0x0000000b140b7223 */ /* 0x002fc80000000019 */
[----:B------:R-:W-:-:S04]  /*1ea0*/  FFMA R5, R16, R5, R11 ;  /* 0x0000000510057223 */ /* 0x000fc8000000000b */
[----:B------:R-:W-:Y:S01]  /*1eb0*/  FFMA R19, R10, R9, R5 ;  /* 0x000000090a137223 */ /* 0x000fe20000000005 */
[----:B------:R-:W-:Y:S06]  /*1ec0*/  @P0 BRA `(.L_x_53) ;  /* 0xfffffffc00280947 */ /* 0x000fec000383ffff */
[----:B------:R-:W0:Y:S02]  /*1ed0*/  LDC.64 R2, c[0x0][0x3d0] ;  /* 0x0000f400ff027b82 */ /* 0x000e240000000a00 */
[----:B0-----:R-:W-:Y:S01]  /*1ee0*/  IMAD.WIDE.U32 R2, R7, 0x4, R2 ;  /* 0x0000000407027825 */ /* 0x001fe200078e0002 */
[----:B------:R-:W-:-:S04]  /*1ef0*/  IADD3 R7, PT, PT, R0, R7, RZ ;  /* 0x0000000700077210 */ /* 0x000fc80007ffe0ff */
[----:B------:R0:W-:Y:S01]  /*1f00*/  STG.E desc[UR10][R2.64], R19 ;  /* 0x0000001302007986 */ /* 0x0001e2000c10190a */
[----:B------:R-:W-:-:S13]  /*1f10*/  ISETP.GE.U32.AND P0, PT, R7, 0x80, PT ;  /* 0x000000800700780c */ /* 0x000fda0003f06070 */
[----:B0-----:R-:W-:Y:S05]  /*1f20*/  @!P0 BRA `(.L_x_54) ;  /* 0xfffffff800f88947 */ /* 0x001fea000383ffff */
[----:B------:R-:W-:Y:S05]  /*1f30*/  EXIT ;  /* 0x000000000000794d */ /* 0x000fea0003800000 */
.L_x_55:
        /* <DEDUP_REMOVED lines=12> */
.L_x_93:


//--------------------- .text._Z22fusedForwardLossKernelPKfS0_S0_S0_S0_PfS1_S1_S1_ii --------------------------
	.section	.text._Z22fusedForwardLossKernelPKfS0_S0_S0_S0_PfS1_S1_S1_ii,"ax",@progbits
	.align	128
        .global         _Z22fusedForwardLossKernelPKfS0_S0_S0_S0_PfS1_S1_S1_ii
        .type           _Z22fusedForwardLossKernelPKfS0_S0_S0_S0_PfS1_S1_S1_ii,@function
        .size           _Z22fusedForwardLossKernelPKfS0_S0_S0_S0_PfS1_S1_S1_ii,(.L_x_91 - _Z22fusedForwardLossKernelPKfS0_S0_S0_S0_PfS1_S1_S1_ii)
        .other          _Z22fusedForwardLossKernelPKfS0_S0_S0_S0_PfS1_S1_S1_ii,@"STO_CUDA_ENTRY STV_DEFAULT"
_Z22fusedForwardLossKernelPKfS0_S0_S0_S0_PfS1_S1_S1_ii:
.text._Z22fusedForwardLossKernelPKfS0_S0_S0_S0_PfS1_S1_S1_ii:
[----:B------:R-:W-:Y:S01]  /*0000*/  LDC R1, c[0x0][0x37c] ;  /* 0x0000df00ff017b82 */ /* 0x000fe20000000800 */
[----:B------:R-:W0:Y:S01]  /*0010*/  S2R R0, SR_TID.X ;  /* 0x0000000000007919 */ /* 0x000e220000002100 */
[----:B------:R-:W1:Y:S01]  /*0020*/  LDCU.64 UR6, c[0x0][0x358] ;  /* 0x00006b00ff0677ac */ /* 0x000e620008000a00 */
[----:B------:R-:W-:Y:S01]  /*0030*/  BSSY.RECONVERGENT B0, `(.L_x_56) ;  /* 0x000004f000007945 */ /* 0x000fe20003800200 */
[----:B0-----:R-:W-:-:S13]  /*0040*/  ISETP.GT.U32.AND P0, PT, R0, 0xff, PT ;  /* 0x000000ff0000780c */ /* 0x001fda0003f04070 */
[----:B-1----:R-:W-:Y:S05]  /*0050*/  @P0 BRA `(.L_x_57) ;  /* 0x0000000400300947 */ /* 0x002fea0003800000 */
[----:B------:R-:W0:Y:S01]  /*0060*/  LDC R6, c[0x0][0x360] ;  /* 0x0000d800ff067b82 */ /* 0x000e220000000800 */
[----:B------:R-:W-:-:S07]  /*0070*/  MOV R7, R0 ;  /* 0x0000000000077202 */ /* 0x000fce0000000f00 */
.L_x_59:
[----:B-1----:R-:W-:Y:S01]  /*0080*/  HFMA2 R15, -RZ, RZ, 0, 0 ;  /* 0x00000000ff0f7431 */ /* 0x002fe200000001ff */
[----:B------:R-:W-:-:S07]  /*0090*/  MOV R8, RZ ;  /* 0x000000ff00087202 */ /* 0x000fce0000000f00 */
.L_x_58:
[----:B------:R-:W1:Y:S01]  /*00a0*/  LDC.64 R4, c[0x0][0x388] ;  /* 0x0000e200ff047b82 */ /* 0x000e620000000a00 */
[----:B------:R-:W-:-:S07]  /*00b0*/  LEA R9, R8, R7, 0x8 ;  /* 0x0000000708097211 */ /* 0x000fce00078e40ff */
[----:B------:R-:W2:Y:S01]  /*00c0*/  LDC.64 R2, c[0x0][0x380] ;  /* 0x0000e000ff027b82 */ /* 0x000ea20000000a00 */
[----:B-1----:R-:W-:-:S05]  /*00d0*/  IMAD.WIDE.U32 R4, R9, 0x4, R4 ;  /* 0x0000000409047825 */ /* 0x002fca00078e0004 */
[----:B------:R-:W3:Y:S01]  /*00e0*/  LDG.E R17, desc[UR6][R4.64] ;  /* 0x0000000604117981 */ /* 0x000ee2000c1e1900 */
[----:B--2---:R-:W-:-:S03]  /*00f0*/  IMAD.WIDE.U32 R2, R8, 0x4, R2 ;  /* 0x0000000408027825 */ /* 0x004fc600078e0002 */
[----:B------:R-:W2:Y:S04]  /*0100*/  LDG.E R25, desc[UR6][R4.64+0x400] ;  /* 0x0004000604197981 */ /* 0x000ea8000c1e1900 */
[----:B------:R-:W3:Y:S04]  /*0110*/  LDG.E R16, desc[UR6][R2.64] ;  /* 0x0000000602107981 */ /* 0x000ee8000c1e1900 */
[----:B------:R-:W2:Y:S04]  /*0120*/  LDG.E R18, desc[UR6][R2.64+0x4] ;  /* 0x0000040602127981 */ /* 0x000ea8000c1e1900 */
[----:B------:R-:W4:Y:S04]  /*0130*/  LDG.E R19, desc[UR6][R4.64+0x800] ;  /* 0x0008000604137981 */ /* 0x000f28000c1e1900 */
[----:B------:R-:W4:Y:S04]  /*0140*/  LDG.E R20, desc[UR6][R2.64+0x8] ;  /* 0x0000080602147981 */ /* 0x000f28000c1e1900 */
        /* <DEDUP_REMOVED lines=11> */
[----:B------:R-:W5:Y:S01]  /*0200*/  LDG.E R27, desc[UR6][R4.64+0x3c00] ;  /* 0x003c0006041b7981 */ /* 0x000f62000c1e1900 */
[----:B---3--:R-:W-:-:S03]  /*0210*/  FFMA R17, R16, R17, R15 ;  /* 0x0000001110117223 */ /* 0x008fc6000000000f */
[----:B------:R-:W3:Y:S01]  /*0220*/  LDG.E R15, desc[UR6][R4.64+0x2000] ;  /* 0x00200006040f7981 */ /* 0x000ee2000c1e1900 */
[----:B--2---:R-:W-:-:S03]  /*0230*/  FFMA R25, R18, R25, R17 ;  /* 0x0000001912197223 */ /* 0x004fc60000000011 */
[----:B------:R-:W3:Y:S04]  /*0240*/  LDG.E R16, desc[UR6][R2.64+0x20] ;  /* 0x0000200602107981 */ /* 0x000ee8000c1e1900 */
[----:B------:R-:W2:Y:S01]  /*0250*/  LDG.E R17, desc[UR6][R4.64+0x2400] ;  /* 0x0024000604117981 */ /* 0x000ea2000c1e1900 */
[----:B----4-:R-:W-:-:S03]  /*0260*/  FFMA R26, R20, R19, R25 ;  /* 0x00000013141a7223 */ /* 0x010fc60000000019 */
[----:B------:R-:W2:Y:S04]  /*0270*/  LDG.E R18, desc[UR6][R2.64+0x24] ;  /* 0x0000240602127981 */ /* 0x000ea8000c1e1900 */
[----:B------:R-:W4:Y:S01]  /*0280*/  LDG.E R20, desc[UR6][R4.64+0x2800] ;  /* 0x0028000604147981 */ /* 0x000f22000c1e1900 */
[----:B-----5:R-:W-:-:S03]  /*0290*/  FFMA R25, R21, R22, R26 ;  /* 0x0000001615197223 */ /* 0x020fc6000000001a */
[----:B------:R-:W4:Y:S04]  /*02a0*/  LDG.E R19, desc[UR6][R2.64+0x28] ;  /* 0x0000280602137981 */ /* 0x000f28000c1e1900 */
[----:B------:R-:W5:Y:S01]  /*02b0*/  LDG.E R22, desc[UR6][R4.64+0x2c00] ;  /* 0x002c000604167981 */ /* 0x000f62000c1e1900 */
[----:B------:R-:W-:-:S03]  /*02c0*/  FFMA R25, R24, R23, R25 ;  /* 0x0000001718197223 */ /* 0x000fc60000000019 */
[----:B------:R-:W5:Y:S04]  /*02d0*/  LDG.E R21, desc[UR6][R2.64+0x2c] ;  /* 0x00002c0602157981 */ /* 0x000f68000c1e1900 */
[----:B------:R-:W5:Y:S04]  /*02e0*/  LDG.E R24, desc[UR6][R4.64+0x3000] ;  /* 0x0030000604187981 */ /* 0x000f68000c1e1900 */
[----:B------:R-:W5:Y:S01]  /*02f0*/  LDG.E R23, desc[UR6][R2.64+0x30] ;  /* 0x0000300602177981 */ /* 0x000f62000c1e1900 */
[----:B------:R-:W-:-:S03]  /*0300*/  FFMA R29, R10, R9, R25 ;  /* 0x000000090a1d7223 */ /* 0x000fc60000000019 */
[----:B------:R-:W5:Y:S04]  /*0310*/  LDG.E R25, desc[UR6][R4.64+0x3400] ;  /* 0x0034000604197981 */ /* 0x000f68000c1e1900 */
[----:B------:R-:W5:Y:S04]  /*0320*/  LDG.E R10, desc[UR6][R2.64+0x34] ;  /* 0x00003406020a7981 */ /* 0x000f68000c1e1900 */
[----:B------:R-:W5:Y:S04]  /*0330*/  LDG.E R9, desc[UR6][R2.64+0x38] ;  /* 0x0000380602097981 */ /* 0x000f68000c1e1900 */
[----:B------:R-:W5:Y:S01]  /*0340*/  LDG.E R26, desc[UR6][R2.64+0x3c] ;  /* 0x00003c06021a7981 */ /* 0x000f62000c1e1900 */
[----:B------:R-:W-:-:S04]  /*0350*/  FFMA R11, R12, R11, R29 ;  /* 0x0000000b0c0b7223 */ /* 0x000fc8000000001d */
[----:B------:R-:W-:Y:S01]  /*0360*/  FFMA R11, R14, R13, R11 ;  /* 0x0000000d0e0b7223 */ /* 0x000fe2000000000b */
[----:B------:R-:W-:-:S04]  /*0370*/  IADD3 R8, PT, PT, R8, 0x10, RZ ;  /* 0x0000001008087810 */ /* 0x000fc80007ffe0ff */
[----:B------:R-:W-:Y:S01]  /*0380*/  ISETP.NE.AND P0, PT, R8, 0x80, PT ;  /* 0x000000800800780c */ /* 0x000fe20003f05270 */
[----:B---3--:R-:W-:-:S04]  /*0390*/  FFMA R11, R16, R15, R11 ;  /* 0x0000000f100b7223 */ /* 0x008fc8000000000b */
[----:B--2---:R-:W-:-:S04]  /*03a0*/  FFMA R18, R18, R17, R11 ;  /* 0x0000001112127223 */ /* 0x004fc8000000000b */
[----:B----4-:R-:W-:-:S04]  /*03b0*/  FFMA R18, R19, R20, R18 ;  /* 0x0000001413127223 */ /* 0x010fc80000000012 */
[----:B-----5:R-:W-:-:S04]  /*03c0*/  FFMA R18, R21, R22, R18 ;  /* 0x0000001615127223 */ /* 0x020fc80000000012 */
[----:B------:R-:W-:-:S04]  /*03d0*/  FFMA R23, R23, R24, R18 ;  /* 0x0000001817177223 */ /* 0x000fc80000000012 */
[----:B------:R-:W-:-:S04]  /*03e0*/  FFMA R10, R10, R25, R23 ;  /* 0x000000190a0a7223 */ /* 0x000fc80000000017 */
[----:B------:R-:W-:-:S04]  /*03f0*/  FFMA R9, R9, R28, R10 ;  /* 0x0000001c09097223 */ /* 0x000fc8000000000a */
[----:B------:R-:W-:Y:S01]  /*0400*/  FFMA R15, R26, R27, R9 ;  /* 0x0000001b1a0f7223 */ /* 0x000fe20000000009 */
[----:B------:R-:W-:Y:S06]  /*0410*/  @P0 BRA `(.L_x_58) ;  /* 0xfffffffc00200947 */ /* 0x000fec000383ffff */
[----:B------:R-:W1:Y:S08]  /*0420*/  LDC.64 R2, c[0x0][0x390] ;  /* 0x0000e400ff027b82 */ /* 0x000e700000000a00 */
[----:B------:R-:W2:Y:S08]  /*0430*/  S2UR UR5, SR_CgaCtaId ;  /* 0x00000000000579c3 */ /* 0x000eb00000008800 */
[----:B------:R-:W3:Y:S01]  /*0440*/  LDC.64 R4, c[0x0][0x3a8] ;  /* 0x0000ea00ff047b82 */ /* 0x000ee20000000a00 */
[----:B-1----:R-:W-:-:S06]  /*0450*/  IMAD.WIDE.U32 R2, R7, 0x4, R2 ;  /* 0x0000000407027825 */ /* 0x002fcc00078e0002 */
[----:B------:R-:W4:Y:S01]  /*0460*/  LDG.E R2, desc[UR6][R2.64] ;  /* 0x0000000602027981 */ /* 0x000f22000c1e1900 */
[----:B------:R-:W-:Y:S02]  /*0470*/  UMOV UR4, 0x400 ;  /* 0x0000040000047882 */ /* 0x000fe40000000000 */
[----:B--2---:R-:W-:-:S06]  /*0480*/  ULEA UR4, UR5, UR4, 0x18 ;  /* 0x0000000405047291 */ /* 0x004fcc000f8ec0ff */
[C---:B------:R-:W-:Y:S01]  /*0490*/  LEA R8, R7.reuse, UR4, 0x2 ;  /* 0x0000000407087c11 */ /* 0x040fe2000f8e10ff */
[----:B---3--:R-:W-:Y:S01]  /*04a0*/  IMAD.WIDE.U32 R4, R7, 0x4, R4 ;  /* 0x0000000407047825 */ /* 0x008fe200078e0004 */
[----:B0-----:R-:W-:-:S04]  /*04b0*/  IADD3 R7, PT, PT, R6, R7, RZ ;  /* 0x0000000706077210 */ /* 0x001fc80007ffe0ff */
[----:B------:R-:W-:Y:S01]  /*04c0*/  ISETP.GE.U32.AND P0, PT, R7, 0x100, PT ;  /* 0x000001000700780c */ /* 0x000fe20003f06070 */
[----:B----4-:R-:W-:-:S05]  /*04d0*/  FADD R15, R15, R2 ;  /* 0x000000020f0f7221 */ /* 0x010fca0000000000 */
[----:B------:R-:W-:-:S05]  /*04e0*/  FMNMX R15, RZ, R15, !PT ;  /* 0x0000000fff0f7209 */ /* 0x000fca0007800000 */
[----:B------:R1:W-:Y:S04]  /*04f0*/  STS [R8], R15 ;  /* 0x0000000f08007388 */ /* 0x0003e80000000800 */
[----:B------:R1:W-:Y:S01]  /*0500*/  STG.E desc[UR6][R4.64], R15 ;  /* 0x0000000f04007986 */ /* 0x0003e2000c101906 */
[----:B------:R-:W-:Y:S05]  /*0510*/  @!P0 BRA `(.L_x_59) ;  /* 0xfffffff800d88947 */ /* 0x000fea000383ffff */
.L_x_57:
[----:B------:R-:W-:Y:S05]  /*0520*/  BSYNC.RECONVERGENT B0 ;  /* 0x0000000000007941 */ /* 0x000fea0003800200 */
.L_x_56:
[----:B------:R-:W0:Y:S01]  /*0530*/  LDCU UR4, c[0x0][0x3c8] ;  /* 0x00007900ff0477ac */ /* 0x000e220008000800 */
[----:B------:R-:W-:Y:S01]  /*0540*/  BSSY.RECONVERGENT B0, `(.L_x_60) ;  /* 0x0000104000007945 */ /* 0x000fe20003800200 */
[----:B0-----:R-:W-:Y:S01]  /*0550*/  MOV R10, UR4 ;  /* 0x00000004000a7c02 */ /* 0x001fe20008000f00 */
[----:B------:R-:W-:Y:S03]  /*0560*/  BAR.SYNC.DEFER_BLOCKING 0x0 ;  /* 0x0000000000007b1d */ /* 0x000fe60000010000 */
[----:B------:R-:W-:-:S13]  /*0570*/  ISETP.GE.AND P0, PT, R0, R10, PT ;  /* 0x0000000a0000720c */ /* 0x000fda0003f06270 */
[----:B------:R-:W-:Y:S05]  /*0580*/  @P0 BRA `(.L_x_61) ;  /* 0x0000000c00fc0947 */ /* 0x000fea0003800000 */
[----:B-1----:R-:W0:Y:S01]  /*0590*/  S2R R4, SR_CgaCtaId ;  /* 0x0000000000047919 */ /* 0x002e220000008800 */
[----:B------:R-:W1:Y:S01]  /*05a0*/  LDCU.64 UR4, c[0x0][0x398] ;  /* 0x00007300ff0477ac */ /* 0x000e620008000a00 */
[----:B------:R-:W2:Y:S01]  /*05b0*/  LDC R2, c[0x0][0x360] ;  /* 0x0000d800ff027b82 */ /* 0x000ea20000000800 */
[----:B------:R-:W-:Y:S02]  /*05c0*/  MOV R3, 0x400 ;  /* 0x0000040000037802 */ /* 0x000fe40000000f00 */
[----:B------:R-:W-:Y:S01]  /*05d0*/  MOV R17, R0 ;  /* 0x0000000000117202 */ /* 0x000fe20000000f00 */
[----:B-1----:R-:W-:-:S04]  /*05e0*/  UIADD3 UR4, UP0, UPT, UR4, 0x8000, URZ ;  /* 0x0000800004047890 */ /* 0x002fc8000ff1e0ff */
[----:B------:R-:W-:Y:S02]  /*05f0*/  UIADD3.X UR5, UPT, UPT, URZ, UR5, URZ, UP0, !UPT ;  /* 0x00000005ff057290 */ /* 0x000fe400087fe4ff */
[----:B------:R-:W-:-:S04]  /*0600*/  MOV R18, UR4 ;  /* 0x0000000400127c02 */ /* 0x000fc80008000f00 */
[----:B------:R-:W-:Y:S02]  /*0610*/  MOV R19, UR5 ;  /* 0x0000000500137c02 */ /* 0x000fe40008000f00 */
[----:B0-----:R-:W-:-:S07]  /*0620*/  LEA R3, R4, R3, 0x18 ;  /* 0x0000000304037211 */ /* 0x001fce00078ec0ff */
.L_x_63:
[----:B------:R-:W-:Y:S01]  /*0630*/  IMAD.WIDE R28, R17, 0x4, R18 ;  /* 0x00000004111c7825 */ /* 0x000fe200078e0212 */
[----:B0-----:R-:W0:Y:S04]  /*0640*/  LDS.128 R8, [R3] ;  /* 0x0000000003087984 */ /* 0x001e280000000c00 */
[----:B------:R-:W0:Y:S04]  /*0650*/  LDG.E R7, desc[UR6][R28.64+-0x8000] ;  /* 0xff8000061c077981 */ /* 0x000e28000c1e1900 */
[----:B------:R-:W3:Y:S04]  /*0660*/  LDG.E R4, desc[UR6][R28.64+-0x7000] ;  /* 0xff9000061c047981 */ /* 0x000ee8000c1e1900 */
[----:B------:R-:W4:Y:S04]  /*0670*/  LDG.E R5, desc[UR6][R28.64+-0x6000] ;  /* 0xffa000061c057981 */ /* 0x000f28000c1e1900 */
[----:B------:R-:W5:Y:S04]  /*0680*/  LDG.E R14, desc[UR6][R28.64+-0x5000] ;  /* 0xffb000061c0e7981 */ /* 0x000f68000c1e1900 */
[----:B------:R-:W2:Y:S04]  /*0690*/  LDG.E R15, desc[UR6][R28.64+-0x4000] ;  /* 0xffc000061c0f7981 */ /* 0x000ea8000c1e1900 */
        /* <DEDUP_REMOVED lines=10> */
[----:B------:R-:W2:Y:S01]  /*0740*/  LDG.E R16, desc[UR6][R28.64+0x7000] ;  /* 0x007000061c107981 */ /* 0x000ea2000c1e1900 */
[----:B0-----:R-:W-:-:S04]  /*0750*/  FFMA R8, R8, R7, RZ ;  /* 0x0000000708087223 */ /* 0x001fc800000000ff */
[----:B---3--:R-:W-:-:S04]  /*0760*/  FFMA R9, R9, R4, R8 ;  /* 0x0000000409097223 */ /* 0x008fc80000000008 */
[----:B----4-:R-:W-:Y:S02]  /*0770*/  FFMA R10, R10, R5, R9 ;  /* 0x000000050a0a7223 */ /* 0x010fe40000000009 */
[----:B------:R-:W2:Y:S02]  /*0780*/  LDS.128 R4, [R3+0x10] ;  /* 0x0000100003047984 */ /* 0x000ea40000000c00 */
[----:B-----5:R-:W-:-:S04]  /*0790*/  FFMA R11, R11, R14, R10 ;  /* 0x0000000e0b0b7223 */ /* 0x020fc8000000000a */
[----:B--2---:R-:W-:Y:S02]  /*07a0*/  FFMA R4, R4, R15, R11 ;  /* 0x0000000f04047223 */ /* 0x004fe4000000000b */
[----:B------:R-:W0:Y:S02]  /*07b0*/  LDS.128 R8, [R3+0x20] ;  /* 0x0000200003087984 */ /* 0x000e240000000c00 */
[----:B------:R-:W-:-:S04]  /*07c0*/  FFMA R5, R5, R12, R4 ;  /* 0x0000000c05057223 */ /* 0x000fc80000000004 */
[----:B------:R-:W-:Y:S02]  /*07d0*/  FFMA R6, R6, R13, R5 ;  /* 0x0000000d06067223 */ /* 0x000fe40000000005 */
[----:B------:R-:W1:Y:S02]  /*07e0*/  LDS.128 R12, [R3+0x30] ;  /* 0x00003000030c7984 */ /* 0x000e640000000c00 */
[----:B------:R-:W-:-:S04]  /*07f0*/  FFMA R7, R7, R26, R6 ;  /* 0x0000001a07077223 */ /* 0x000fc80000000006 */
[----:B0-----:R-:W-:-:S04]  /*0800*/  FFMA R8, R8, R21, R7 ;  /* 0x0000001508087223 */ /* 0x001fc80000000007 */
[----:B------:R-:W-:-:S04]  /*0810*/  FFMA R9, R9, R20, R8 ;  /* 0x0000001409097223 */ /* 0x000fc80000000008 */
[----:B------:R-:W-:-:S04]  /*0820*/  FFMA R10, R10, R23, R9 ;  /* 0x000000170a0a7223 */ /* 0x000fc80000000009 */
[----:B------:R-:W-:-:S04]  /*0830*/  FFMA R11, R11, R22, R10 ;  /* 0x000000160b0b7223 */ /* 0x000fc8000000000a */
[----:B-1----:R-:W-:-:S04]  /*0840*/  FFMA R12, R12, R25, R11 ;  /* 0x000000190c0c7223 */ /* 0x002fc8000000000b */
[----:B------:R-:W-:-:S04]  /*0850*/  FFMA R13, R13, R24, R12 ;  /* 0x000000180d0d7223 */ /* 0x000fc8000000000c */
[----:B------:R-:W-:Y:S01]  /*0860*/  FFMA R4, R14, R27, R13 ;  /* 0x0000001b0e047223 */ /* 0x000fe2000000000d */
[----:B------:R-:W-:Y:S01]  /*0870*/  HFMA2 R14, -RZ, RZ, 0, 5.7220458984375e-06 ;  /* 0x00000060ff0e7431 */ /* 0x000fe200000001ff */
[----:B------:R-:W-:Y:S02]  /*0880*/  IADD3 R12, PT, PT, R17, 0x4000, RZ ;  /* 0x00004000110c7810 */ /* 0x000fe40007ffe0ff */
[----:B------:R-:W-:-:S07]  /*0890*/  FFMA R7, R15, R16, R4 ;  /* 0x000000100f077223 */ /* 0x000fce0000000004 */
.L_x_62:
[----:B------:R-:W-:-:S05]  /*08a0*/  IMAD.WIDE R32, R12, 0x4, R18 ;  /* 0x000000040c207825 */ /* 0x000fca00078e0212 */
[----:B------:R-:W2:Y:S04]  /*08b0*/  LDG.E R4, desc[UR6][R32.64+-0x8000] ;  /* 0xff80000620047981 */ /* 0x000ea8000c1e1900 */
[----:B------:R-:W3:Y:S04]  /*08c0*/  LDG.E R6, desc[UR6][R32.64+-0x7000] ;  /* 0xff90000620067981 */ /* 0x000ee8000c1e1900 */
[----:B------:R-:W4:Y:S04]  /*08d0*/  LDG.E R5, desc[UR6][R32.64+-0x6000] ;  /* 0xffa0000620057981 */ /* 0x000f28000c1e1900 */
[----:B------:R-:W5:Y:S04]  /*08e0*/  LDG.E R24, desc[UR6][R32.64+-0x5000] ;  /* 0xffb0000620187981 */ /* 0x000f68000c1e1900 */
[----:B------:R-:W5:Y:S04]  /*08f0*/  LDG.E R23, desc[UR6][R32.64+-0x4000] ;  /* 0xffc0000620177981 */ /* 0x000f68000c1e1900 */
[----:B------:R-:W5:Y:S04]  /*0900*/  LDG.E R22, desc[UR6][R32.64+-0x3000] ;  /* 0xffd0000620167981 */ /* 0x000f68000c1e1900 */
[----:B------:R-:W5:Y:S04]  /*0910*/  LDG.E R21, desc[UR6][R32.64+-0x2000] ;  /* 0xffe0000620157981 */ /* 0x000f68000c1e1900 */
[----:B------:R-:W5:Y:S04]  /*0920*/  LDG.E R16, desc[UR6][R32.64+-0x1000] ;  /* 0xfff0000620107981 */ /* 0x000f68000c1e1900 */
[----:B------:R-:W5:Y:S01]  /*0930*/  LDG.E R15, desc[UR6][R32.64] ;  /* 0x00000006200f7981 */ /* 0x000f62000c1e1900 */
[----:B------:R-:W-:-:S03]  /*0940*/  IADD3 R13, PT, PT, R3, R14, RZ ;  /* 0x0000000e030d7210 */ /* 0x000fc60007ffe0ff */
[----:B------:R-:W5:Y:S04]  /*0950*/  LDG.E R20, desc[UR6][R32.64+0x1000] ;  /* 0x0010000620147981 */ /* 0x000f68000c1e1900 */
[----:B------:R-:W2:Y:S04]  /*0960*/  LDS.128 R8, [R13+-0x20] ;  /* 0xffffe0000d087984 */ /* 0x000ea80000000c00 */
[----:B------:R-:W5:Y:S04]  /*0970*/  LDG.E R29, desc[UR6][R32.64+0x2000] ;  /* 0x00200006201d7981 */ /* 0x000f68000c1e1900 */
[----:B------:R-:W5:Y:S04]  /*0980*/  LDG.E R28, desc[UR6][R32.64+0x3000] ;  /* 0x00300006201c7981 */ /* 0x000f68000c1e1900 */
[----:B------:R-:W5:Y:S01]  /*0990*/  LDG.E R27, desc[UR6][R32.64+0x4000] ;  /* 0x00400006201b7981 */ /* 0x000f62000c1e1900 */
[----:B------:R-:W-:-:S03]  /*09a0*/  IADD3 R31, PT, PT, R12, 0x4000, RZ ;  /* 0x000040000c1f7810 */ /* 0x000fc60007ffe0ff */
[----:B------:R-:W5:Y:S04]  /*09b0*/  LDG.E R26, desc[UR6][R32.64+0x5000] ;  /* 0x00500006201a7981 */ /* 0x000f68000c1e1900 */
[----:B------:R-:W5:Y:S01]  /*09c0*/  LDG.E R25, desc[UR6][R32.64+0x6000] ;  /* 0x0060000620197981 */ /* 0x000f62000c1e1900 */
[----:B------:R-:W-:-:S04]  /*09d0*/  IMAD.WIDE R30, R31, 0x4, R18 ;  /* 0x000000041f1e7825 */ /* 0x000fc800078e0212 */
[----:B--2---:R-:W-:-:S04]  /*09e0*/  FFMA R4, R8, R4, R7 ;  /* 0x0000000408047223 */ /* 0x004fc80000000007 */
[----:B---3--:R-:W-:-:S04]  /*09f0*/  FFMA R9, R9, R6, R4 ;  /* 0x0000000609097223 */ /* 0x008fc80000000004 */
[----:B----4-:R-:W-:Y:S02]  /*0a00*/  FFMA R10, R10, R5, R9 ;  /* 0x000000050a0a7223 */ /* 0x010fe40000000009 */
[----:B------:R-:W0:Y:S02]  /*0a10*/  LDS.128 R4, [R13+-0x10] ;  /* 0xfffff0000d047984 */ /* 0x000e240000000c00 */
[----:B-----5:R-:W-:Y:S02]  /*0a20*/  FFMA R11, R11, R24, R10 ;  /* 0x000000180b0b7223 */ /* 0x020fe4000000000a */
[----:B------:R1:W2:Y:S02]  /*0a30*/  LDG.E R24, desc[UR6][R32.64+0x7000] ;  /* 0x0070000620187981 */ /* 0x0002a4000c1e1900 */
[----:B0-----:R-:W-:Y:S02]  /*0a40*/  FFMA R4, R4, R23, R11 ;  /* 0x0000001704047223 */ /* 0x001fe4000000000b */
[----:B------:R-:W3:Y:S02]  /*0a50*/  LDG.E R23, desc[UR6][R30.64+-0x8000] ;  /* 0xff8000061e177981 */ /* 0x000ee4000c1e1900 */
[----:B------:R-:W-:-:S02]  /*0a60*/  FFMA R5, R5, R22, R4 ;  /* 0x0000001605057223 */ /* 0x000fc40000000004 */
[----:B------:R-:W4:Y:S02]  /*0a70*/  LDG.E R22, desc[UR6][R30.64+-0x7000] ;  /* 0xff9000061e167981 */ /* 0x000f24000c1e1900 */
[----:B------:R-:W-:Y:S02]  /*0a80*/  FFMA R6, R6, R21, R5 ;  /* 0x0000001506067223 */ /* 0x000fe40000000005 */
[----:B------:R-:W5:Y:S04]  /*0a90*/  LDG.E R21, desc[UR6][R30.64+-0x6000] ;  /* 0xffa000061e157981 */ /* 0x000f68000c1e1900 */
[----:B------:R-:W0:Y:S01]  /*0aa0*/  LDS.128 R8, [R13] ;  /* 0x000000000d087984 */ /* 0x000e220000000c00 */
[----:B------:R-:W-:-:S03]  /*0ab0*/  FFMA R7, R7, R16, R6 ;  /* 0x0000001007077223 */ /* 0x000fc60000000006 */
[----:B------:R-:W5:Y:S01]  /*0ac0*/  LDG.E R16, desc[UR6][R30.64+-0x5000] ;  /* 0xffb000061e107981 */ /* 0x000f62000c1e1900 */
[----:B0-----:R-:W-:-:S03]  /*0ad0*/  FFMA R8, R8, R15, R7 ;  /* 0x0000000f08087223 */ /* 0x001fc60000000007 */
[----:B------:R-:W5:Y:S01]  /*0ae0*/  LDG.E R15, desc[UR6][R30.64+-0x4000] ;  /* 0xffc000061e0f7981 */ /* 0x000f62000c1e1900 */
[----:B------:R-:W-:-:S03]  /*0af0*/  FFMA R9, R9, R20, R8 ;  /* 0x0000001409097223 */ /* 0x000fc60000000008 */
[----:B------:R-:W5:Y:S01]  /*0b00*/  LDG.E R20, desc[UR6][R30.64+-0x3000] ;  /* 0xffd000061e147981 */ /* 0x000f62000c1e1900 */
[----:B------:R-:W-:-:S03]  /*0b10*/  FFMA R10, R10, R29, R9 ;  /* 0x0000001d0a0a7223 */ /* 0x000fc60000000009 */
[----:B------:R-:W5:Y:S01]  /*0b20*/  LDG.E R29, desc[UR6][R30.64+-0x2000] ;  /* 0xffe000061e1d7981 */ /* 0x000f62000c1e1900 */
[----:B------:R-:W-:-:S03]  /*0b30*/  FFMA R5, R11, R28, R10 ;  /* 0x0000001c0b057223 */ /* 0x000fc6000000000a */
[----:B------:R-:W0:Y:S04]  /*0b40*/  LDS.128 R8, [R13+0x10] ;  /* 0x000010000d087984 */ /* 0x000e280000000c00 */
[----:B------:R-:W5:Y:S01]  /*0b50*/  LDG.E R28, desc[UR6][R30.64+-0x1000] ;  /* 0xfff000061e1c7981 */ /* 0x000f62000c1e1900 */
[----:B0-----:R-:W-:-:S03]  /*0b60*/  FFMA R8, R8, R27, R5 ;  /* 0x0000001b08087223 */ /* 0x001fc60000000005 */
[----:B------:R-:W3:Y:S04]  /*0b70*/  LDS.128 R4, [R13+0x20] ;  /* 0x000020000d047984 */ /* 0x000ee80000000c00 */
[----:B------:R-:W5:Y:S01]  /*0b80*/  LDG.E R27, desc[UR6][R30.64] ;  /* 0x000000061e1b7981 */ /* 0x000f62000c1e1900 */
[----:B------:R-:W-:-:S03]  /*0b90*/  FFMA R9, R9, R26, R8 ;  /* 0x0000001a09097223 */ /* 0x000fc60000000008 */
[----:B------:R-:W5:Y:S01]  /*0ba0*/  LDG.E R26, desc[UR6][R30.64+0x1000] ;  /* 0x001000061e1a7981 */ /* 0x000f62000c1e1900 */
[----:B------:R-:W-:-:S03]  /*0bb0*/  FFMA R10, R10, R25, R9 ;  /* 0x000000190a0a7223 */ /* 0x000fc60000000009 */
[----:B------:R-:W5:Y:S01]  /*0bc0*/  LDG.E R25, desc[UR6][R30.64+0x2000] ;  /* 0x002000061e197981 */ /* 0x000f62000c1e1900 */
[----:B-1----:R-:W-:-:S05]  /*0bd0*/  IADD3 R33, PT, PT, R12, 0x8000, RZ ;  /* 0x000080000c217810 */ /* 0x002fca0007ffe0ff */
[----:B------:R-:W-:-:S04]  /*0be0*/  IMAD.WIDE R32, R33, 0x4, R18 ;  /* 0x0000000421207825 */ /* 0x000fc800078e0212 */
[----:B--2---:R-:W-:Y:S02]  /*0bf0*/  FFMA R11, R11, R24, R10 ;  /* 0x000000180b0b7223 */ /* 0x004fe4000000000a */
[----:B------:R-:W2:Y:S02]  /*0c00*/  LDG.E R24, desc[UR6][R30.64+0x3000] ;  /* 0x003000061e187981 */ /* 0x000ea4000c1e1900 */
[----:B---3--:R-:W-:Y:S02]  /*0c10*/  FFMA R4, R4, R23, R11 ;  /* 0x0000001704047223 */ /* 0x008fe4000000000b */
[----:B------:R-:W0:Y:S02]  /*0c20*/  LDS.128 R8, [R13+0x30] ;  /* 0x000030000d087984 */ /* 0x000e240000000c00 */
[----:B----4-:R-:W-:Y:S02]  /*0c30*/  FFMA R5, R5, R22, R4 ;  /* 0x0000001605057223 */ /* 0x010fe40000000004 */
[----:B------:R-:W3:Y:S02]  /*0c40*/  LDG.E R22, desc[UR6][R30.64+0x5000] ;  /* 0x005000061e167981 */ /* 0x000ee4000c1e1900 */
[----:B-----5:R-:W-:-:S02]  /*0c50*/  FFMA R6, R6, R21, R5 ;  /* 0x0000001506067223 */ /* 0x020fc40000000005 */
[----:B------:R-:W4:Y:S04]  /*0c60*/  LDG.E R21, desc[UR6][R30.64+0x4000] ;  /* 0x004000061e157981 */ /* 0x000f28000c1e1900 */
[----:B------:R-:W5:Y:S01]  /*0c70*/  LDG.E R23, desc[UR6][R30.64+0x6000] ;  /* 0x006000061e177981 */ /* 0x000f62000c1e1900 */
        /* <DEDUP_REMOVED lines=12> */
[----:B------:R-:W4:Y:S01]  /*0d40*/  LDS.128 R4, [R13+0x50] ;  /* 0x000050000d047984 */ /* 0x000f220000000c00 */
[----:B------:R-:W-:-:S03]  /*0d50*/  FFMA R9, R9, R26, R8 ;  /* 0x0000001a09097223 */ /* 0x000fc60000000008 */
[----:B------:R-:W5:Y:S01]  /*0d60*/  LDG.E R27, desc[UR6][R32.64+-0x4000] ;  /* 0xffc00006201b7981 */ /* 0x000f62000c1e1900 */
[----:B------:R-:W-:-:S03]  /*0d70*/  FFMA R10, R10, R25, R9 ;  /* 0x000000190a0a7223 */ /* 0x000fc60000000009 */
[----:B------:R-:W5:Y:S04]  /*0d80*/  LDG.E R26, desc[UR6][R32.64+-0x3000] ;  /* 0xffd00006201a7981 */ /* 0x000f68000c1e1900 */
[----:B------:R-:W5:Y:S01]  /*0d90*/  LDG.E R25, desc[UR6][R32.64] ;  /* 0x0000000620197981 */ /* 0x000f62000c1e1900 */
[----:B--2---:R-:W-:-:S03]  /*0da0*/  FFMA R11, R11, R24, R10 ;  /* 0x000000180b0b7223 */ /* 0x004fc6000000000a */
[----:B------:R-:W2:Y:S01]  /*0db0*/  LDG.E R24, desc[UR6][R32.64+-0x1000] ;  /* 0xfff0000620187981 */ /* 0x000ea2000c1e1900 */
[----:B----4-:R-:W-:-:S03]  /*0dc0*/  FFMA R4, R4, R21, R11 ;  /* 0x0000001504047223 */ /* 0x010fc6000000000b */
[----:B------:R-:W4:Y:S01]  /*0dd0*/  LDG.E R21, desc[UR6][R32.64+-0x2000] ;  /* 0xffe0000620157981 */ /* 0x000f22000c1e1900 */
[----:B---3--:R-:W-:-:S03]  /*0de0*/  FFMA R5, R5, R22, R4 ;  /* 0x0000001605057223 */ /* 0x008fc60000000004 */
[----:B------:R-:W3:Y:S01]  /*0df0*/  LDG.E R22, desc[UR6][R32.64+0x1000] ;  /* 0x0010000620167981 */ /* 0x000ee2000c1e1900 */
[----:B-----5:R-:W-:-:S03]  /*0e00*/  FFMA R6, R6, R23, R5 ;  /* 0x0000001706067223 */ /* 0x020fc60000000005 */
[----:B------:R-:W0:Y:S04]  /*0e10*/  LDS.128 R8, [R13+0x60] ;  /* 0x000060000d087984 */ /* 0x000e280000000c00 */
        /* <DEDUP_REMOVED lines=12> */
[----:B------:R-:W-:-:S05]  /*0ee0*/  IADD3 R31, PT, PT, R12, 0xc000, RZ ;  /* 0x0000c0000c1f7810 */ /* 0x000fca0007ffe0ff */
[----:B------:R-:W-:-:S04]  /*0ef0*/  IMAD.WIDE R30, R31, 0x4, R18 ;  /* 0x000000041f1e7825 */ /* 0x000fc800078e0212 */
[----:B0-----:R-:W-:Y:S02]  /*0f00*/  FFMA R8, R8, R27, R5 ;  /* 0x0000001b08087223 */ /* 0x001fe40000000005 */
[----:B------:R-:W0:Y:S02]  /*0f10*/  LDS.128 R4, [R13+0x80] ;  /* 0x000080000d047984 */ /* 0x000e240000000c00 */
[----:B------:R-:W-:Y:S02]  /*0f20*/  FFMA R9, R9, R26, R8 ;  /* 0x0000001a09097223 */ /* 0x000fe40000000008 */
[----:B------:R-:W5:Y:S04]  /*0f30*/  LDG.E R27, desc[UR6][R30.64+-0x6000] ;  /* 0xffa000061e1b7981 */ /* 0x000f68000c1e1900 */
[----:B------:R-:W5:Y:S01]  /*0f40*/  LDG.E R26, desc[UR6][R30.64+-0x3000] ;  /* 0xffd000061e1a7981 */ /* 0x000f62000c1e1900 */
[----:B----4-:R-:W-:-:S03]  /*0f50*/  FFMA R10, R10, R21, R9 ;  /* 0x000000150a0a7223 */ /* 0x010fc60000000009 */
[----:B------:R-:W4:Y:S01]  /*0f60*/  LDG.E R21, desc[UR6][R30.64+-0x8000] ;  /* 0xff8000061e157981 */ /* 0x000f22000c1e1900 */
[----:B--2---:R-:W-:-:S03]  /*0f70*/  FFMA R11, R11, R24, R10 ;  /* 0x000000180b0b7223 */ /* 0x004fc6000000000a */
[----:B------:R-:W2:Y:S01]  /*0f80*/  LDG.E R24, desc[UR6][R30.64+-0x7000] ;  /* 0xff9000061e187981 */ /* 0x000ea2000c1e1900 */
[----:B0-----:R-:W-:-:S03]  /*0f90*/  FFMA R4, R4, R25, R11 ;  /* 0x0000001904047223 */ /* 0x001fc6000000000b */
[----:B------:R-:W0:Y:S01]  /*0fa0*/  LDS.128 R8, [R13+0x90] ;  /* 0x000090000d087984 */ /* 0x000e220000000c00 */
[----:B---3--:R-:W-:-:S03]  /*0fb0*/  FFMA R5, R5, R22, R4 ;  /* 0x0000001605057223 */ /* 0x008fc60000000004 */
[----:B------:R-:W3:Y:S01]  /*0fc0*/  LDG.E R22, desc[UR6][R30.64+-0x5000] ;  /* 0xffb000061e167981 */ /* 0x000ee2000c1e1900 */
[----:B-----5:R-:W-:-:S03]  /*0fd0*/  FFMA R6, R6, R23, R5 ;  /* 0x0000001706067223 */ /* 0x020fc60000000005 */
[----:B------:R-:W5:Y:S04]  /*0fe0*/  LDG.E R23, desc[UR6][R30.64+-0x4000] ;  /* 0xffc000061e177981 */ /* 0x000f68000c1e1900 */
        /* <DEDUP_REMOVED lines=10> */
[----:B------:R-:W4:Y:S04]  /*1090*/  LDS.128 R8, [R13+0xa0] ;  /* 0x0000a0000d087984 */ /* 0x000f280000000c00 */
[----:B------:R-:W5:Y:S01]  /*10a0*/  LDG.E R28, desc[UR6][R30.64+0x3000] ;  /* 0x003000061e1c7981 */ /* 0x000f62000c1e1900 */
[----:B------:R-:W-:-:S05]  /*10b0*/  IADD3 R33, PT, PT, R12, 0x10000, RZ ;  /* 0x000100000c217810 */ /* 0x000fca0007ffe0ff */
[----:B------:R-:W-:-:S04]  /*10c0*/  IMAD.WIDE R32, R33, 0x4, R18 ;  /* 0x0000000421207825 */ /* 0x000fc800078e0212 */
[----:B----4-:R-:W-:Y:S02]  /*10d0*/  FFMA R8, R8, R21, R5 ;  /* 0x0000001508087223 */ /* 0x010fe40000000005 */
[----:B------:R-:W5:Y:S02]  /*10e0*/  LDS.128 R4, [R13+0xb0] ;  /* 0x0000b0000d047984 */ /* 0x000f640000000c00 */
[----:B--2---:R-:W-:Y:S02]  /*10f0*/  FFMA R9, R9, R24, R8 ;  /* 0x0000001809097223 */ /* 0x004fe40000000008 */
[----:B------:R-:W2:Y:S02]  /*1100*/  LDG.E R21, desc[UR6][R30.64+0x6000] ;  /* 0x006000061e157981 */ /* 0x000ea4000c1e1900 */
[----:B------:R-:W-:Y:S02]  /*1110*/  FFMA R10, R10, R27, R9 ;  /* 0x0000001b0a0a7223 */ /* 0x000fe40000000009 */
[----:B------:R-:W4:Y:S02]  /*1120*/  LDG.E R27, desc[UR6][R30.64+0x4000] ;  /* 0x004000061e1b7981 */ /* 0x000f24000c1e1900 */
[----:B---3--:R-:W-:-:S02]  /*1130*/  FFMA R11, R11, R22, R10 ;  /* 0x000000160b0b7223 */ /* 0x008fc4000000000a */
[----:B------:R-:W3:Y:S04]  /*1140*/  LDG.E R22, desc[UR6][R30.64+0x5000] ;  /* 0x005000061e167981 */ /* 0x000ee8000c1e1900 */
[----:B------:R-:W2:Y:S01]  /*1150*/  LDG.E R24, desc[UR6][R30.64+0x7000] ;  /* 0x007000061e187981 */ /* 0x000ea2000c1e1900 */
[----:B-----5:R-:W-:-:S03]  /*1160*/  FFMA R4, R4, R23, R11 ;  /* 0x0000001704047223 */ /* 0x020fc6000000000b */
[----:B------:R-:W0:Y:S01]  /*1170*/  LDS.128 R8, [R13+0xc0] ;  /* 0x0000c0000d087984 */ /* 0x000e220000000c00 */
[----:B------:R-:W-:-:S03]  /*1180*/  FFMA R5, R5, R26, R4 ;  /* 0x0000001a05057223 */ /* 0x000fc60000000004 */
[----:B------:R-:W5:Y:S01]  /*1190*/  LDG.E R26, desc[UR6][R32.64+-0x5000] ;  /* 0xffb00006201a7981 */ /* 0x000f62000c1e1900 */
[----:B------:R-:W-:-:S03]  /*11a0*/  FFMA R6, R6, R25, R5 ;  /* 0x0000001906067223 */ /* 0x000fc60000000005 */
[----:B------:R-:W5:Y:S01]  /*11b0*/  LDG.E R25, desc[UR6][R32.64+-0x8000] ;  /* 0xff80000620197981 */ /* 0x000f62000c1e1900 */
[----:B------:R-:W-:-:S03]  /*11c0*/  FFMA R7, R7, R16, R6 ;  /* 0x0000001007077223 */ /* 0x000fc60000000006 */
[----:B------:R-:W5:Y:S04]  /*11d0*/  LDG.E R16, desc[UR6][R32.64+-0x7000] ;  /* 0xff90000620107981 */ /* 0x000f68000c1e1900 */
[----:B------:R-:W5:Y:S01]  /*11e0*/  LDG.E R23, desc[UR6][R32.64+-0x4000] ;  /* 0xffc0000620177981 */ /* 0x000f62000c1e1900 */
[----:B0-----:R-:W-:-:S03]  /*11f0*/  FFMA R8, R8, R15, R7 ;  /* 0x0000000f08087223 */ /* 0x001fc60000000007 */
[----:B------:R-:W5:Y:S04]  /*1200*/  LDG.E R15, desc[UR6][R32.64+-0x6000] ;  /* 0xffa00006200f7981 */ /* 0x000f68000c1e1900 */
[----:B------:R-:W4:Y:S01]  /*1210*/  LDS.128 R4, [R13+0xd0] ;  /* 0x0000d0000d047984 */ /* 0x000f220000000c00 */
[----:B------:R-:W-:-:S03]  /*1220*/  FFMA R9, R9, R20, R8 ;  /* 0x0000001409097223 */ /* 0x000fc60000000008 */
[----:B------:R-:W5:Y:S01]  /*1230*/  LDG.E R20, desc[UR6][R32.64+-0x1000] ;  /* 0xfff0000620147981 */ /* 0x000f62000c1e1900 */
[----:B------:R-:W-:-:S04]  /*1240*/  FFMA R10, R10, R29, R9 ;  /* 0x0000001d0a0a7223 */ /* 0x000fc80000000009 */
[----:B------:R-:W-:Y:S02]  /*1250*/  FFMA R11, R11, R28, R10 ;  /* 0x0000001c0b0b7223 */ /* 0x000fe4000000000a */
[----:B------:R-:W5:Y:S02]  /*1260*/  LDG.E R28, desc[UR6][R32.64+0x7000] ;  /* 0x00700006201c7981 */ /* 0x000f64000c1e1900 */
[----:B----4-:R-:W-:Y:S02]  /*1270*/  FFMA R4, R4, R27, R11 ;  /* 0x0000001b04047223 */ /* 0x010fe4000000000b */
[----:B------:R-:W5:Y:S02]  /*1280*/  LDS.128 R8, [R13+0xe0] ;  /* 0x0000e0000d087984 */ /* 0x000f640000000c00 */
[----:B---3--:R-:W-:Y:S02]  /*1290*/  FFMA R5, R5, R22, R4 ;  /* 0x0000001605057223 */ /* 0x008fe40000000004 */
[----:B------:R-:W3:Y:S04]  /*12a0*/  LDG.E R22, desc[UR6][R32.64+-0x3000] ;  /* 0xffd0000620167981 */ /* 0x000ee8000c1e1900 */
[----:B------:R-:W4:Y:S01]  /*12b0*/  LDG.E R27, desc[UR6][R32.64+-0x2000] ;  /* 0xffe00006201b7981 */ /* 0x000f22000c1e1900 */
[----:B--2---:R-:W-:-:S03]  /*12c0*/  FFMA R6, R6, R21, R5 ;  /* 0x0000001506067223 */ /* 0x004fc60000000005 */
[----:B------:R-:W2:Y:S01]  /*12d0*/  LDG.E R21, desc[UR6][R32.64] ;  /* 0x0000000620157981 */ /* 0x000ea2000c1e1900 */
[----:B------:R-:W-:-:S03]  /*12e0*/  FFMA R7, R7, R24, R6 ;  /* 0x0000001807077223 */ /* 0x000fc60000000006 */
[----:B------:R-:W2:Y:S01]  /*12f0*/  LDG.E R24, desc[UR6][R32.64+0x5000] ;  /* 0x0050000620187981 */ /* 0x000ea2000c1e1900 */
[----:B-----5:R-:W-:-:S03]  /*1300*/  FFMA R8, R8, R25, R7 ;  /* 0x0000001908087223 */ /* 0x020fc60000000007 */
[----:B------:R-:W0:Y:S01]  /*1310*/  LDS.128 R4, [R13+0xf0] ;  /* 0x0000f0000d047984 */ /* 0x000e220000000c00 */
[----:B------:R-:W-:-:S03]  /*1320*/  FFMA R9, R9, R16, R8 ;  /* 0x0000001009097223 */ /* 0x000fc60000000008 */
[----:B------:R-:W5:Y:S04]  /*1330*/  LDG.E R16, desc[UR6][R32.64+0x1000] ;  /* 0x0010000620107981 */ /* 0x000f68000c1e1900 */
[----:B------:R-:W5:Y:S01]  /*1340*/  LDG.E R25, desc[UR6][R32.64+0x4000] ;  /* 0x0040000620197981 */ /* 0x000f62000c1e1900 */
[----:B------:R-:W-:-:S03]  /*1350*/  FFMA R10, R10, R15, R9 ;  /* 0x0000000f0a0a7223 */ /* 0x000fc60000000009 */
[----:B------:R-:W5:Y:S01]  /*1360*/  LDG.E R15, desc[UR6][R32.64+0x2000] ;  /* 0x00200006200f7981 */ /* 0x000f62000c1e1900 */
[----:B------:R-:W-:-:S03]  /*1370*/  FFMA R11, R11, R26, R10 ;  /* 0x0000001a0b0b7223 */ /* 0x000fc6000000000a */
[----:B------:R-:W5:Y:S01]  /*1380*/  LDG.E R26, desc[UR6][R32.64+0x3000] ;  /* 0x00300006201a7981 */ /* 0x000f62000c1e1900 */
[----:B0-----:R-:W-:-:S03]  /*1390*/  FFMA R4, R4, R23, R11 ;  /* 0x0000001704047223 */ /* 0x001fc6000000000b */
[----:B------:R-:W5:Y:S04]  /*13a0*/  LDG.E R23, desc[UR6][R32.64+0x6000] ;  /* 0x0060000620177981 */ /* 0x000f68000c1e1900 */
[----:B------:R-:W2:Y:S01]  /*13b0*/  LDS.128 R8, [R13+0x100] ;  /* 0x000100000d087984 */ /* 0x000ea20000000c00 */
[----:B------:R-:W-:-:S04]  /*13c0*/  IADD3 R14, PT, PT, R14, 0x140, RZ ;  /* 0x000001400e0e7810 */ /* 0x000fc80007ffe0ff */
[----:B------:R-:W-:Y:S02]  /*13d0*/  ISETP.NE.AND P0, PT, R14, 0x420, PT ;  /* 0x000004200e00780c */ /* 0x000fe40003f05270 */
[----:B------:R-:W-:Y:S01]  /*13e0*/  IADD3 R12, PT, PT, R12, 0x14000, RZ ;  /* 0x000140000c0c7810 */ /* 0x000fe20007ffe0ff */
[----:B---3--:R-:W-:-:S04]  /*13f0*/  FFMA R5, R5, R22, R4 ;  /* 0x0000001605057223 */ /* 0x008fc80000000004 */
[----:B----4-:R-:W-:-:S04]  /*1400*/  FFMA R6, R6, R27, R5 ;  /* 0x0000001b06067223 */ /* 0x010fc80000000005 */
[----:B------:R-:W-:Y:S02]  /*1410*/  FFMA R27, R7, R20, R6 ;  /* 0x00000014071b7223 */ /* 0x000fe40000000006 */
[----:B------:R-:W0:Y:S02]  /*1420*/  LDS.128 R4, [R13+0x110] ;  /* 0x000110000d047984 */ /* 0x000e240000000c00 */
[----:B--2---:R-:W-:-:S04]  /*1430*/  FFMA R8, R8, R21, R27 ;  /* 0x0000001508087223 */ /* 0x004fc8000000001b */
[----:B-----5:R-:W-:-:S04]  /*1440*/  FFMA R9, R9, R16, R8 ;  /* 0x0000001009097223 */ /* 0x020fc80000000008 */
[----:B------:R-:W-:-:S04]  /*1450*/  FFMA R10, R10, R15, R9 ;  /* 0x0000000f0a0a7223 */ /* 0x000fc80000000009 */
[----:B------:R-:W-:-:S04]  /*1460*/  FFMA R11, R11, R26, R10 ;  /* 0x0000001a0b0b7223 */ /* 0x000fc8000000000a */
[----:B0-----:R-:W-:-:S04]  /*1470*/  FFMA R4, R4, R25, R11 ;  /* 0x0000001904047223 */ /* 0x001fc8000000000b */
[----:B------:R-:W-:-:S04]  /*1480*/  FFMA R5, R5, R24, R4 ;  /* 0x0000001805057223 */ /* 0x000fc80000000004 */
[----:B------:R-:W-:-:S04]  /*1490*/  FFMA R6, R6, R23, R5 ;  /* 0x0000001706067223 */ /* 0x000fc80000000005 */
[----:B------:R-:W-:Y:S01]  /*14a0*/  FFMA R7, R7, R28, R6 ;  /* 0x0000001c07077223 */ /* 0x000fe20000000006 */
[----:B------:R-:W-:Y:S06]  /*14b0*/  @P0 BRA `(.L_x_62) ;  /* 0xfffffff000f80947 */ /* 0x000fec000383ffff */
[----:B------:R-:W0:Y:S01]  /*14c0*/  LDC.64 R4, c[0x0][0x3a0] ;  /* 0x0000e800ff047b82 */ /* 0x000e220000000a00 */
[----:B------:R-:W1:Y:S07]  /*14d0*/  LDCU UR4, c[0x0][0x3c8] ;  /* 0x00007900ff0477ac */ /* 0x000e6e0008000800 */
[----:B------:R-:W2:Y:S01]  /*14e0*/  LDC.64 R8, c[0x0][0x3b0] ;  /* 0x0000ec00ff087b82 */ /* 0x000ea20000000a00 */
[----:B0-----:R-:W-:-:S06]  /*14f0*/  IMAD.WIDE R4, R17, 0x4, R4 ;  /* 0x0000000411047825 */ /* 0x001fcc00078e0204 */
[----:B------:R-:W3:Y:S01]  /*1500*/  LDG.E R4, desc[UR6][R4.64] ;  /* 0x0000000604047981 */ /* 0x000ee2000c1e1900 */
[----:B-1----:R-:W-:Y:S01]  /*1510*/  MOV R10, UR4 ;  /* 0x00000004000a7c02 */ /* 0x002fe20008000f00 */
[----:B--2---:R-:W-:Y:S01]  /*1520*/  IMAD.WIDE R8, R17, 0x4, R8 ;  /* 0x0000000411087825 */ /* 0x004fe200078e0208 */
[----:B------:R-:W-:-:S04]  /*1530*/  IADD3 R17, PT, PT, R2, R17, RZ ;  /* 0x0000001102117210 */ /* 0x000fc80007ffe0ff */
[----:B------:R-:W-:Y:S01]  /*1540*/  ISETP.GE.AND P0, PT, R17, R10, PT ;  /* 0x0000000a1100720c */ /* 0x000fe20003f06270 */
[----:B---3--:R-:W-:-:S05]  /*1550*/  FADD R7, R7, R4 ;  /* 0x0000000407077221 */ /* 0x008fca0000000000 */
[----:B------:R0:W-:Y:S07]  /*1560*/  STG.E desc[UR6][R8.64], R7 ;  /* 0x0000000708007986 */ /* 0x0001ee000c101906 */
[----:B------:R-:W-:Y:S05]  /*1570*/  @!P0 BRA `(.L_x_63) ;  /* 0xfffffff0002c8947 */ /* 0x000fea000383ffff */
.L_x_61:
[----:B------:R-:W-:Y:S05]  /*1580*/  BSYNC.RECONVERGENT B0 ;  /* 0x0000000000007941 */ /* 0x000fea0003800200 */
.L_x_60:
[----:B------:R-:W-:Y:S01]  /*1590*/  BAR.SYNC.DEFER_BLOCKING 0x0 ;  /* 0x0000000000007b1d */ /* 0x000fe20000010000 */
[----:B------:R-:W-:Y:S02]  /*15a0*/  ISETP.GE.AND P0, PT, R0, R10, PT ;  /* 0x0000000a0000720c */ /* 0x000fe40003f06270 */
[----:B0-----:R-:W-:-:S03]  /*15b0*/  MOV R9, 0xe0ad78ec ;  /* 0xe0ad78ec00097802 */ /* 0x001fc60000000f00 */
[----:B------:R-:W-:Y:S08]  /*15c0*/  BSSY.RECONVERGENT B0, `(.L_x_64) ;  /* 0x000000c000007945 */ /* 0x000ff00003800200 */
[----:B------:R-:W-:Y:S05]  /*15d0*/  @P0 BRA `(.L_x_65) ;  /* 0x0000000000280947 */ /* 0x000fea0003800000 */
[----:B------:R-:W0:Y:S01]  /*15e0*/  LDC R6, c[0x0][0x360] ;  /* 0x0000d800ff067b82 */ /* 0x000e220000000800 */
[----:B------:R-:W-:Y:S01]  /*15f0*/  HFMA2 R9, -RZ, RZ, -598.5, 40320 ;  /* 0xe0ad78ecff097431 */ /* 0x000fe200000001ff */
[----:B------:R-:W-:-:S06]  /*1600*/  MOV R7, R0 ;  /* 0x0000000000077202 */ /* 0x000fcc0000000f00 */
[----:B-1----:R-:W1:Y:S02]  /*1610*/  LDC.64 R4, c[0x0][0x3b0] ;  /* 0x0000ec00ff047b82 */ /* 0x002e640000000a00 */
.L_x_66:
[----:B-1----:R-:W-:-:S06]  /*1620*/  IMAD.WIDE R2, R7, 0x4, R4 ;  /* 0x0000000407027825 */ /* 0x002fcc00078e0204 */
[----:B------:R-:W2:Y:S01]  /*1630*/  LDG.E R2, desc[UR6][R2.64] ;  /* 0x0000000602027981 */ /* 0x000ea2000c1e1900 */
[----:B0-----:R-:W-:-:S04]  /*1640*/  IADD3 R7, PT, PT, R6, R7, RZ ;  /* 0x0000000706077210 */ /* 0x001fc80007ffe0ff */
[----:B------:R-:W-:Y:S02]  /*1650*/  ISETP.GE.AND P0, PT, R7, R10, PT ;  /* 0x0000000a0700720c */ /* 0x000fe40003f06270 */
[----:B--2---:R-:W-:-:S11]  /*1660*/  FMNMX R9, R2, R9, !PT ;  /* 0x0000000902097209 */ /* 0x004fd60007800000 */
[----:B------:R-:W-:Y:S05]  /*1670*/  @!P0 BRA `(.L_x_66) ;  /* 0xfffffffc00e88947 */ /* 0x000fea000383ffff */
.L_x_65:
[----:B------:R-:W-:Y:S05]  /*1680*/  BSYNC.RECONVERGENT B0 ;  /* 0x0000000000007941 */ /* 0x000fea0003800200 */
.L_x_64:
[----:B------:R-:W0:Y:S01]  /*1690*/  S2UR UR5, SR_CgaCtaId ;  /* 0x00000000000579c3 */ /* 0x000e220000008800 */
[----:B------:R-:W-:Y:S01]  /*16a0*/  UMOV UR4, 0x400 ;  /* 0x0000040000047882 */ /* 0x000fe20000000000 */
[----:B------:R-:W2:Y:S02]  /*16b0*/  LDCU UR8, c[0x0][0x360] ;  /* 0x00006c00ff0877ac */ /* 0x000ea40008000800 */
[----:B--2---:R-:W-:Y:S02]  /*16c0*/  UISETP.GE.U32.AND UP0, UPT, UR8, 0x2, UPT ;  /* 0x000000020800788c */ /* 0x004fe4000bf06070 */
[----:B0-----:R-:W-:-:S06]  /*16d0*/  ULEA UR4, UR5, UR4, 0x18 ;  /* 0x0000000405047291 */ /* 0x001fcc000f8ec0ff */
[----:B------:R-:W-:-:S04]  /*16e0*/  LEA R6, R0, UR4, 0x2 ;  /* 0x0000000400067c11 */ /* 0x000fc8000f8e10ff */
[----:B------:R-:W-:Y:S01]  /*16f0*/  IADD3 R7, PT, PT, R6, 0x400, RZ ;  /* 0x0000040006077810 */ /* 0x000fe20007ffe0ff */
[----:B------:R0:W-:Y:S01]  /*1700*/  STS [R6+0x400], R9 ;  /* 0x0004000906007388 */ /* 0x0001e20000000800 */
[----:B------:R-:W-:Y:S06]  /*1710*/  BAR.SYNC.DEFER_BLOCKING 0x0 ;  /* 0x0000000000007b1d */ /* 0x000fec0000010000 */
[----:B------:R-:W-:Y:S05]  /*1720*/  BRA.U !UP0, `(.L_x_67) ;  /* 0x0000000108307547 */ /* 0x000fea000b800000 */
[----:B------:R-:W-:-:S07]  /*1730*/  MOV R2, UR8 ;  /* 0x0000000800027c02 */ /* 0x000fce0008000f00 */
.L_x_68:
[----:B-1----:R-:W-:-:S04]  /*1740*/  SHF.R.U32.HI R5, RZ, 0x1, R2 ;  /* 0x00000001ff057819 */ /* 0x002fc80000011602 */
[----:B------:R-:W-:-:S13]  /*1750*/  ISETP.GE.U32.AND P0, PT, R0, R5, PT ;  /* 0x000000050000720c */ /* 0x000fda0003f06070 */
[----:B------:R-:W-:Y:S01]  /*1760*/  @!P0 LEA R4, R5, R7, 0x2 ;  /* 0x0000000705048211 */ /* 0x000fe200078e10ff */
[----:B------:R-:W-:Y:S05]  /*1770*/  @!P0 LDS R3, [R6+0x400] ;  /* 0x0004000006038984 */ /* 0x000fea0000000800 */
[----:B------:R-:W1:Y:S02]  /*1780*/  @!P0 LDS R4, [R4] ;  /* 0x0000000004048984 */ /* 0x000e640000000800 */
[----:B-1----:R-:W-:-:S05]  /*1790*/  @!P0 FMNMX R3, R3, R4, !PT ;  /* 0x0000000403038209 */ /* 0x002fca0007800000 */
[----:B------:R2:W-:Y:S01]  /*17a0*/  @!P0 STS [R6+0x400], R3 ;  /* 0x0004000306008388 */ /* 0x0005e20000000800 */
[----:B------:R-:W-:Y:S01]  /*17b0*/  BAR.SYNC.DEFER_BLOCKING 0x0 ;  /* 0x0000000000007b1d */ /* 0x000fe20000010000 */
[----:B------:R-:W-:Y:S02]  /*17c0*/  ISETP.GT.U32.AND P0, PT, R2, 0x3, PT ;  /* 0x000000030200780c */ /* 0x000fe40003f04070 */
[----:B------:R-:W-:-:S11]  /*17d0*/  MOV R2, R5 ;  /* 0x0000000500027202 */ /* 0x000fd60000000f00 */
[----:B--2---:R-:W-:Y:S05]  /*17e0*/  @P0 BRA `(.L_x_68) ;  /* 0xfffffffc00d40947 */ /* 0x004fea000383ffff */
.L_x_67:
[----:B------:R-:W2:Y:S01]  /*17f0*/  S2UR UR5, SR_CgaCtaId ;  /* 0x00000000000579c3 */ /* 0x000ea20000008800 */
[----:B------:R-:W3:Y:S01]  /*1800*/  LDCU UR9, c[0x0][0x3c8] ;  /* 0x00007900ff0977ac */ /* 0x000ee20008000800 */
[----:B------:R-:W-:Y:S01]  /*1810*/  BSSY.RECONVERGENT B0, `(.L_x_69) ;  /* 0x000001f000007945 */ /* 0x000fe20003800200 */
[----:B------:R-:W-:Y:S01]  /*1820*/  HFMA2 R11, -RZ, RZ, 0, 0 ;  /* 0x00000000ff0b7431 */ /* 0x000fe200000001ff */
[----:B------:R-:W-:Y:S01]  /*1830*/  UMOV UR4, 0x400 ;  /* 0x0000040000047882 */ /* 0x000fe20000000000 */
[----:B---3--:R-:W-:Y:S01]  /*1840*/  ISETP.GE.AND P0, PT, R0, UR9, PT ;  /* 0x0000000900007c0c */ /* 0x008fe2000bf06270 */
[----:B--2---:R-:W-:-:S09]  /*1850*/  ULEA UR4, UR5, UR4, 0x18 ;  /* 0x0000000405047291 */ /* 0x004fd2000f8ec0ff */
[----:B------:R-:W2:Y:S01]  /*1860*/  LDS R10, [UR4+0x400] ;  /* 0x00040004ff0a7984 */ /* 0x000ea20008000800 */
[----:B------:R-:W-:Y:S06]  /*1870*/  BAR.SYNC.DEFER_BLOCKING 0x0 ;  /* 0x0000000000007b1d */ /* 0x000fec0000010000 */
[----:B------:R-:W-:Y:S05]  /*1880*/  @P0 BRA `(.L_x_70) ;  /* 0x00000000005c0947 */ /* 0x000fea0003800000 */
[----:B------:R-:W3:Y:S01]  /*1890*/  LDC.64 R2, c[0x0][0x3b0] ;  /* 0x0000ec00ff027b82 */ /* 0x000ee20000000a00 */
[----:B------:R-:W-:Y:S02]  /*18a0*/  MOV R11, RZ ;  /* 0x000000ff000b7202 */ /* 0x000fe40000000f00 */
[----:B------:R-:W-:-:S05]  /*18b0*/  MOV R13, R0 ;  /* 0x00000000000d7202 */ /* 0x000fca0000000f00 */
[----:B-1----:R-:W1:Y:S02]  /*18c0*/  LDC.64 R4, c[0x0][0x3b8] ;  /* 0x0000ee00ff047b82 */ /* 0x002e640000000a00 */
.L_x_71:
[----:B0--34-:R-:W-:-:S06]  /*18d0*/  IMAD.WIDE R8, R13, 0x4, R2 ;  /* 0x000000040d087825 */ /* 0x019fcc00078e0202 */
[----:B------:R-:W2:Y:S01]  /*18e0*/  LDG.E R9, desc[UR6][R8.64] ;  /* 0x0000000608097981 */ /* 0x000ea2000c1e1900 */
[----:B------:R-:W-:Y:S01]  /*18f0*/  HFMA2 R17, -RZ, RZ, 3.7421875, 0 ;  /* 0x437c0000ff117431 */ /* 0x000fe200000001ff */
[----:B------:R-:W-:Y:S01]  /*1900*/  MOV R15, 0x3bbb989d ;  /* 0x3bbb989d000f7802 */ /* 0x000fe20000000f00 */
[----:B--2---:R-:W-:Y:S01]  /*1910*/  FADD R12, -R10, R9 ;  /* 0x000000090a0c7221 */ /* 0x004fe20000000100 */
[C---:B-1----:R-:W-:Y:S01]  /*1920*/  IMAD.WIDE R8, R13.reuse, 0x4, R4 ;  /* 0x000000040d087825 */ /* 0x042fe200078e0204 */
[----:B------:R-:W-:-:S03]  /*1930*/  IADD3 R13, PT, PT, R13, UR8, RZ ;  /* 0x000000080d0d7c10 */ /* 0x000fc6000fffe0ff */
[----:B------:R-:W-:Y:S01]  /*1940*/  FFMA.SAT R14, R12, R15, 0.5 ;  /* 0x3f0000000c0e7423 */ /* 0x000fe2000000200f */
[----:B------:R-:W-:-:S03]  /*1950*/  ISETP.GE.AND P0, PT, R13, UR9, PT ;  /* 0x000000090d007c0c */ /* 0x000fc6000bf06270 */
[----:B------:R-:W-:-:S04]  /*1960*/  FFMA.RM R14, R14, R17, 12582913 ;  /* 0x4b4000010e0e7423 */ /* 0x000fc80000004011 */
[C---:B------:R-:W-:Y:S01]  /*1970*/  FADD R15, R14.reuse, -12583039 ;  /* 0xcb40007f0e0f7421 */ /* 0x040fe20000000000 */
[----:B------:R-:W-:-:S03]  /*1980*/  SHF.L.U32 R14, R14, 0x17, RZ ;  /* 0x000000170e0e7819 */ /* 0x000fc600000006ff */
[----:B------:R-:W-:-:S04]  /*1990*/  FFMA R15, R12, 1.4426950216293334961, -R15 ;  /* 0x3fb8aa3b0c0f7823 */ /* 0x000fc8000000080f */
[----:B------:R-:W-:-:S06]  /*19a0*/  FFMA R15, R12, 1.925963033500011079e-08, R15 ;  /* 0x32a570600c0f7823 */ /* 0x000fcc000000000f */
[----:B------:R-:W0:Y:S02]  /*19b0*/  MUFU.EX2 R15, R15 ;  /* 0x0000000f000f7308 */ /* 0x000e240000000800 */
[----:B0-----:R-:W-:-:S04]  /*19c0*/  FMUL R14, R14, R15 ;  /* 0x0000000f0e0e7220 */ /* 0x001fc80000400000 */
[----:B------:R-:W-:Y:S01]  /*19d0*/  FADD R11, R14, R11 ;  /* 0x0000000b0e0b7221 */ /* 0x000fe20000000000 */
[----:B------:R4:W-:Y:S01]  /*19e0*/  STG.E desc[UR6][R8.64], R14 ;  /* 0x0000000e08007986 */ /* 0x0009e2000c101906 */
[----:B------:R-:W-:Y:S05]  /*19f0*/  @!P0 BRA `(.L_x_71) ;  /* 0xfffffffc00b48947 */ /* 0x000fea000383ffff */
.L_x_70:
[----:B------:R-:W-:Y:S05]  /*1a00*/  BSYNC.RECONVERGENT B0 ;  /* 0x0000000000007941 */ /* 0x000fea0003800200 */
.L_x_69:
[----:B------:R3:W-:Y:S01]  /*1a10*/  STS [R6+0x400], R11 ;  /* 0x0004000b06007388 */ /* 0x0007e20000000800 */
[----:B------:R-:W-:Y:S01]  /*1a20*/  UISETP.GE.U32.AND UP0, UPT, UR8, 0x2, UPT ;  /* 0x000000020800788c */ /* 0x000fe2000bf06070 */
[----:B------:R-:W-:Y:S08]  /*1a30*/  BAR.SYNC.DEFER_BLOCKING 0x0 ;  /* 0x0000000000007b1d */ /* 0x000ff00000010000 */
[----:B---3--:R-:W-:Y:S05]  /*1a40*/  BRA.U !UP0, `(.L_x_72) ;  /* 0x0000000108307547 */ /* 0x008fea000b800000 */
[----:B------:R-:W-:-:S07]  /*1a50*/  MOV R2, UR8 ;  /* 0x0000000800027c02 */ /* 0x000fce0008000f00 */
.L_x_73:
[----:B-1--4-:R-:W-:-:S04]  /*1a60*/  SHF.R.U32.HI R8, RZ, 0x1, R2 ;  /* 0x00000001ff087819 */ /* 0x012fc80000011602 */
[----:B------:R-:W-:-:S13]  /*1a70*/  ISETP.GE.U32.AND P0, PT, R0, R8, PT ;  /* 0x000000080000720c */ /* 0x000fda0003f06070 */
[----:B------:R-:W-:Y:S01]  /*1a80*/  @!P0 LEA R3, R8, R7, 0x2 ;  /* 0x0000000708038211 */ /* 0x000fe200078e10ff */
[----:B------:R-:W-:Y:S05]  /*1a90*/  @!P0 LDS R4, [R6+0x400] ;  /* 0x0004000006048984 */ /* 0x000fea0000000800 */
[----:B------:R-:W1:Y:S02]  /*1aa0*/  @!P0 LDS R3, [R3] ;  /* 0x0000000003038984 */ /* 0x000e640000000800 */
[----:B-1----:R-:W-:-:S05]  /*1ab0*/  @!P0 FADD R5, R3, R4 ;  /* 0x0000000403058221 */ /* 0x002fca0000000000 */
[----:B------:R3:W-:Y:S01]  /*1ac0*/  @!P0 STS [R6+0x400], R5 ;  /* 0x0004000506008388 */ /* 0x0007e20000000800 */
[----:B------:R-:W-:Y:S01]  /*1ad0*/  BAR.SYNC.DEFER_BLOCKING 0x0 ;  /* 0x0000000000007b1d */ /* 0x000fe20000010000 */
[----:B------:R-:W-:Y:S02]  /*1ae0*/  ISETP.GT.U32.AND P0, PT, R2, 0x3, PT ;  /* 0x000000030200780c */ /* 0x000fe40003f04070 */
[----:B------:R-:W-:-:S11]  /*1af0*/  MOV R2, R8 ;  /* 0x0000000800027202 */ /* 0x000fd60000000f00 */
[----:B---3--:R-:W-:Y:S05]  /*1b00*/  @P0 BRA `(.L_x_73) ;  /* 0xfffffffc00d40947 */ /* 0x008fea000383ffff */
.L_x_72:
[----:B------:R-:W3:Y:S01]  /*1b10*/  S2UR UR5, SR_CgaCtaId ;  /* 0x00000000000579c3 */ /* 0x000ee20000008800 */
[----:B------:R-:W-:Y:S01]  /*1b20*/  UMOV UR4, 0x400 ;  /* 0x0000040000047882 */ /* 0x000fe20000000000 */
[----:B------:R-:W-:Y:S01]  /*1b30*/  BSSY.RECONVERGENT B0, `(.L_x_74) ;  /* 0x000001d000007945 */ /* 0x000fe20003800200 */
[----:B---3--:R-:W-:Y:S01]  /*1b40*/  ULEA UR4, UR5, UR4, 0x18 ;  /* 0x0000000405047291 */ /* 0x008fe2000f8ec0ff */
[----:B------:R-:W3:Y:S08]  /*1b50*/  LDCU UR5, c[0x0][0x3c8] ;  /* 0x00007900ff0577ac */ /* 0x000ef00008000800 */
[----:B------:R-:W0:Y:S02]  /*1b60*/  LDS R3, [UR4+0x400] ;  /* 0x00040004ff037984 */ /* 0x000e240008000800 */
[----:B------:R-:W5:Y:S01]  /*1b70*/  LDCU UR4, c[0x0][0x3c8] ;  /* 0x00007900ff0477ac */ /* 0x000f620008000800 */
[----:B------:R-:W-:Y:S01]  /*1b80*/  BAR.SYNC.DEFER_BLOCKING 0x0 ;  /* 0x0000000000007b1d */ /* 0x000fe20000010000 */
[----:B-----5:R-:W-:-:S13]  /*1b90*/  ISETP.GE.AND P0, PT, R0, UR4, PT ;  /* 0x0000000400007c0c */ /* 0x020fda000bf06270 */
[----:B---3--:R-:W-:Y:S05]  /*1ba0*/  @P0 BRA `(.L_x_75) ;  /* 0x0000000000540947 */ /* 0x008fea0003800000 */
[----:B-1----:R-:W1:Y:S01]  /*1bb0*/  LDC.64 R4, c[0x0][0x3b8] ;  /* 0x0000ee00ff047b82 */ /* 0x002e620000000a00 */
[----:B0---4-:R-:W-:-:S07]  /*1bc0*/  MOV R9, R0 ;  /* 0x0000000000097202 */ /* 0x011fce0000000f00 */
.L_x_78:
[----:B-1-3--:R-:W-:-:S05]  /*1bd0*/  IMAD.WIDE R6, R9, 0x4, R4 ;  /* 0x0000000409067825 */ /* 0x00afca00078e0204 */
[----:B------:R-:W3:Y:S01]  /*1be0*/  LDG.E R2, desc[UR6][R6.64] ;  /* 0x0000000606027981 */ /* 0x000ee2000c1e1900 */
[----:B------:R-:W0:Y:S01]  /*1bf0*/  MUFU.RCP R8, R3 ;  /* 0x0000000300087308 */ /* 0x000e220000001000 */
[----:B------:R-:W-:Y:S01]  /*1c00*/  IADD3 R9, PT, PT, R9, UR8, RZ ;  /* 0x0000000809097c10 */ /* 0x000fe2000fffe0ff */
[----:B------:R-:W-:Y:S03]  /*1c10*/  BSSY.RECONVERGENT B1, `(.L_x_76) ;  /* 0x000000c000017945 */ /* 0x000fe60003800200 */
[----:B------:R-:W-:Y:S01]  /*1c20*/  ISETP.GE.AND P2, PT, R9, UR5, PT ;  /* 0x0000000509007c0c */ /* 0x000fe2000bf46270 */
[----:B0-----:R-:W-:-:S04]  /*1c30*/  FFMA R11, -R3, R8, 1 ;  /* 0x3f800000030b7423 */ /* 0x001fc80000000108 */
[----:B------:R-:W-:Y:S01]  /*1c40*/  FFMA R11, R8, R11, R8 ;  /* 0x0000000b080b7223 */ /* 0x000fe20000000008 */
[----:B---3--:R-:W0:Y:S03]  /*1c50*/  FCHK P0, R2, R3 ;  /* 0x0000000302007302 */ /* 0x008e260000000000 */
[----:B------:R-:W-:-:S04]  /*1c60*/  FFMA R8, R2, R11, RZ ;  /* 0x0000000b02087223 */ /* 0x000fc800000000ff */
[----:B--2---:R-:W-:-:S04]  /*1c70*/  FFMA R10, -R3, R8, R2 ;  /* 0x00000008030a7223 */ /* 0x004fc80000000102 */
[----:B------:R-:W-:Y:S01]  /*1c80*/  FFMA R11, R11, R10, R8 ;  /* 0x0000000a0b0b7223 */ /* 0x000fe20000000008 */
[----:B0-----:R-:W-:Y:S06]  /*1c90*/  @!P0 BRA `(.L_x_77) ;  /* 0x00000000000c8947 */ /* 0x001fec0003800000 */
[----:B------:R-:W-:-:S07]  /*1ca0*/  MOV R8, 0x1cc0 ;  /* 0x00001cc000087802 */ /* 0x000fce0000000f00 */
[----:B------:R-:W-:Y:S05]  /*1cb0*/  CALL.REL.NOINC `($__internal_0_$__cuda_sm3x_div_rn_noftz_f32_slowpath) ;  /* 0x0000000000987944 */ /* 0x000fea0003c00000 */
[----:B------:R-:W-:-:S07]  /*1cc0*/  MOV R11, R2 ;  /* 0x00000002000b7202 */ /* 0x000fce0000000f00 */
.L_x_77:
[----:B------:R-:W-:Y:S05]  /*1cd0*/  BSYNC.RECONVERGENT B1 ;  /* 0x0000000000017941 */ /* 0x000fea0003800200 */
.L_x_76:
[----:B------:R3:W-:Y:S01]  /*1ce0*/  STG.E desc[UR6][R6.64], R11 ;  /* 0x0000000b06007986 */ /* 0x0007e2000c101906 */
[----:B------:R-:W-:Y:S05]  /*1cf0*/  @!P2 BRA `(.L_x_78) ;  /* 0xfffffffc00b4a947 */ /* 0x000fea000383ffff */
.L_x_75:
[----:B------:R-:W-:Y:S05]  /*1d00*/  BSYNC.RECONVERGENT B0 ;  /* 0x0000000000007941 */ /* 0x000fea0003800200 */
.L_x_74:
[----:B------:R-:W-:Y:S01]  /*1d10*/  BAR.SYNC.DEFER_BLOCKING 0x0 ;  /* 0x0000000000007b1d */ /* 0x000fe20000010000 */
[----:B------:R-:W-:-:S13]  /*1d20*/  ISETP.NE.AND P0, PT, R0, RZ, PT ;  /* 0x000000ff0000720c */ /* 0x000fda0003f05270 */
[----:B------:R-:W-:Y:S05]  /*1d30*/  @P0 EXIT ;  /* 0x000000000000094d */ /* 0x000fea0003800000 */
[----:B-1----:R-:W1:Y:S08]  /*1d40*/  LDC R5, c[0x0][0x3cc] ;  /* 0x0000f300ff057b82 */ /* 0x002e700000000800 */
[----:B0-----:R-:W1:Y:S02]  /*1d50*/  LDC.64 R2, c[0x0][0x3b8] ;  /* 0x0000ee00ff027b82 */ /* 0x001e640000000a00 */
[----:B-1----:R-:W-:-:S06]  /*1d60*/  IMAD.WIDE R2, R5, 0x4, R2 ;  /* 0x0000000405027825 */ /* 0x002fcc00078e0202 */
[----:B------:R-:W5:Y:S01]  /*1d70*/  LDG.E R2, desc[UR6][R2.64] ;  /* 0x0000000602027981 */ /* 0x000f62000c1e1900 */
[----:B---3--:R-:W-:Y:S01]  /*1d80*/  HFMA2 R7, -RZ, RZ, 1.5048828125, 33.21875 ;  /* 0x3e055027ff077431 */ /* 0x008fe200000001ff */
[----:B-----5:R-:W-:Y:S02]  /*1d90*/  FMNMX.NAN R4, R2, 1.0000000036274937255e-15, !PT ;  /* 0x26901d7d02047809 */ /* 0x020fe40007820000 */
[----:B------:R-:W0:Y:S02]  /*1da0*/  LDC.64 R2, c[0x0][0x3c0] ;  /* 0x0000f000ff027b82 */ /* 0x000e240000000a00 */
[C---:B------:R-:W-:Y:S02]  /*1db0*/  IADD3 R0, PT, PT, R4.reuse, -0x3f2aaaab, RZ ;  /* 0xc0d5555504007810 */ /* 0x040fe40007ffe0ff */
[----:B------:R-:W-:Y:S02]  /*1dc0*/  ISETP.GT.U32.AND P0, PT, R4, 0x7f7fffff, PT ;  /* 0x7f7fffff0400780c */ /* 0x000fe40003f04070 */
[----:B------:R-:W-:-:S04]  /*1dd0*/  LOP3.LUT R5, R0, 0xff800000, RZ, 0xc0, !PT ;  /* 0xff80000000057812 */ /* 0x000fc800078ec0ff */
[----:B------:R-:W-:-:S05]  /*1de0*/  IADD3 R0, PT, PT, R4, -R5, RZ ;  /* 0x8000000504007210 */ /* 0x000fca0007ffe0ff */
[----:B------:R-:W-:Y:S01]  /*1df0*/  FADD R6, R0, -1 ;  /* 0xbf80000000067421 */ /* 0x000fe20000000000 */
[----:B------:R-:W-:Y:S02]  /*1e00*/  I2FP.F32.S32 R0, R5 ;  /* 0x0000000500007245 */ /* 0x000fe40000201400 */
[----:B------:R-:W-:Y:S01]  /*1e10*/  MOV R5, 0x7f800000 ;  /* 0x7f80000000057802 */ /* 0x000fe20000000f00 */
[----:B------:R-:W-:Y:S02]  /*1e20*/  FFMA R7, R6, -R7, 0.14084610342979431152 ;  /* 0x3e1039f606077423 */ /* 0x000fe40000000807 */
[----:B------:R-:W-:Y:S02]  /*1e30*/  FFMA R0, R0, 1.1920928955078125e-07, RZ ;  /* 0x3400000000007823 */ /* 0x000fe400000000ff */
[----:B------:R-:W-:-:S04]  /*1e40*/  FFMA R7, R6, R7, -0.12148627638816833496 ;  /* 0xbdf8cdcc06077423 */ /* 0x000fc80000000007 */
[----:B------:R-:W-:-:S04]  /*1e50*/  FFMA R7, R6, R7, 0.13980610668659210205 ;  /* 0x3e0f295506077423 */ /* 0x000fc80000000007 */
[----:B------:R-:W-:-:S04]  /*1e60*/  FFMA R7, R6, R7, -0.16684235632419586182 ;  /* 0xbe2ad8b906077423 */ /* 0x000fc80000000007 */
[----:B------:R-:W-:-:S04]  /*1e70*/  FFMA R7, R6, R7, 0.20012299716472625732 ;  /* 0x3e4ced0b06077423 */ /* 0x000fc80000000007 */
[----:B------:R-:W-:-:S04]  /*1e80*/  FFMA R7, R6, R7, -0.24999669194221496582 ;  /* 0xbe7fff2206077423 */ /* 0x000fc80000000007 */
[----:B------:R-:W-:-:S04]  /*1e90*/  FFMA R7, R6, R7, 0.33333182334899902344 ;  /* 0x3eaaaa7806077423 */ /* 0x000fc80000000007 */
[----:B------:R-:W-:-:S04]  /*1ea0*/  FFMA R7, R6, R7, -0.5 ;  /* 0xbf00000006077423 */ /* 0x000fc80000000007 */
[----:B------:R-:W-:-:S04]  /*1eb0*/  FMUL R7, R6, R7 ;  /* 0x0000000706077220 */ /* 0x000fc80000400000 */
[----:B------:R-:W-:-:S04]  /*1ec0*/  FFMA R7, R6, R7, R6 ;  /* 0x0000000706077223 */ /* 0x000fc80000000006 */
[----:B------:R-:W-:Y:S01]  /*1ed0*/  FFMA R0, R0, 0.69314718246459960938, R7 ;  /* 0x3f31721800007823 */ /* 0x000fe20000000007 */
[----:B------:R-:W-:-:S04]  /*1ee0*/  @P0 FFMA R0, R4, R5, +INF ;  /* 0x7f80000004000423 */ /* 0x000fc80000000005 */
[----:B------:R-:W-:-:S05]  /*1ef0*/  FADD R5, -R0, -RZ ;  /* 0x800000ff00057221 */ /* 0x000fca0000000100 */
[----:B0-----:R-:W-:Y:S01]  /*1f00*/  STG.E desc[UR6][R2.64], R5 ;  /* 0x0000000502007986 */ /* 0x001fe2000c101906 */
[----:B------:R-:W-:Y:S05]  /*1f10*/  EXIT ;  /* 0x000000000000794d */ /* 0x000fea0003800000 */
        .weak           $__internal_0_$__cuda_sm3x_div_rn_noftz_f32_slowpath
        .type           $__internal_0_$__cuda_sm3x_div_rn_noftz_f32_slowpath,@function
        .size           $__internal_0_$__cuda_sm3x_div_rn_noftz_f32_slowpath,(.L_x_91 - $__internal_0_$__cuda_sm3x_div_rn_noftz_f32_slowpath)
$__internal_0_$__cuda_sm3x_div_rn_noftz_f32_slowpath:
[----:B------:R-:W-:Y:S01]  /*1f20*/  SHF.R.U32.HI R11, RZ, 0x17, R3 ;  /* 0x00000017ff0b7819 */ /* 0x000fe20000011603 */
[----:B------:R-:W-:Y:S01]  /*1f30*/  BSSY.RECONVERGENT B2, `(.L_x_79) ;  /* 0x0000064000027945 */ /* 0x000fe20003800200 */
[----:B------:R-:W-:Y:S02]  /*1f40*/  SHF.R.U32.HI R10, RZ, 0x17, R2 ;  /* 0x00000017ff0a7819 */ /* 0x000fe40000011602 */
[----:B------:R-:W-:Y:S02]  /*1f50*/  LOP3.LUT R11, R11, 0xff, RZ, 0xc0, !PT ;  /* 0x000000ff0b0b7812 */ /* 0x000fe400078ec0ff */
[----:B------:R-:W-:Y:S02]  /*1f60*/  LOP3.LUT R16, R10, 0xff, RZ, 0xc0, !PT ;  /* 0x000000ff0a107812 */ /* 0x000fe400078ec0ff */
[----:B------:R-:W-:Y:S02]  /*1f70*/  IADD3 R14, PT, PT, R11, -0x1, RZ ;  /* 0xffffffff0b0e7810 */ /* 0x000fe40007ffe0ff */
[----:B------:R-:W-:-:S02]  /*1f80*/  IADD3 R15, PT, PT, R16, -0x1, RZ ;  /* 0xffffffff100f7810 */ /* 0x000fc40007ffe0ff */
[----:B------:R-:W-:Y:S02]  /*1f90*/  ISETP.GT.U32.AND P0, PT, R14, 0xfd, PT ;  /* 0x000000fd0e00780c */ /* 0x000fe40003f04070 */
[----:B------:R-:W-:Y:S02]  /*1fa0*/  MOV R12, R2 ;  /* 0x00000002000c7202 */ /* 0x000fe40000000f00 */
[----:B------:R-:W-:Y:S02]  /*1fb0*/  ISETP.GT.U32.OR P0, PT, R15, 0xfd, P0 ;  /* 0x000000fd0f00780c */ /* 0x000fe40000704470 */
[----:B------:R-:W-:-:S11]  /*1fc0*/  MOV R13, R3 ;  /* 0x00000003000d7202 */ /* 0x000fd60000000f00 */
[----:B------:R-:W-:Y:S01]  /*1fd0*/  @!P0 MOV R10, RZ ;  /* 0x000000ff000a8202 */ /* 0x000fe20000000f00 */
[----:B------:R-:W-:Y:S06]  /*1fe0*/  @!P0 BRA `(.L_x_80) ;  /* 0x00000000005c8947 */ /* 0x000fec0003800000 */
[----:B------:R-:W-:Y:S02]  /*1ff0*/  FSETP.GTU.FTZ.AND P1, PT, |R3|, +INF , PT ;  /* 0x7f8000000300780b */ /* 0x000fe40003f3c200 */
[----:B------:R-:W-:-:S04]  /*2000*/  FSETP.GTU.FTZ.AND P0, PT, |R2|, +INF , PT ;  /* 0x7f8000000200780b */ /* 0x000fc80003f1c200 */
[----:B------:R-:W-:-:S13]  /*2010*/  PLOP3.LUT P0, PT, P0, P1, PT, 0xf8, 0x8f ;  /* 0x00000000008f781c */ /* 0x000fda0000703f70 */
[----:B------:R-:W-:Y:S05]  /*2020*/  @P0 BRA `(.L_x_81) ;  /* 0x00000004004c0947 */ /* 0x000fea0003800000 */
[----:B------:R-:W-:-:S13]  /*2030*/  LOP3.LUT P0, RZ, R13, 0x7fffffff, R12, 0xc8, !PT ;  /* 0x7fffffff0dff7812 */ /* 0x000fda000780c80c */
[----:B------:R-:W-:Y:S05]  /*2040*/  @!P0 BRA `(.L_x_82) ;  /* 0x00000004003c8947 */ /* 0x000fea0003800000 */
[C---:B------:R-:W-:Y:S02]  /*2050*/  FSETP.NEU.FTZ.AND P3, PT, |R2|.reuse, +INF , PT ;  /* 0x7f8000000200780b */ /* 0x040fe40003f7d200 */
[----:B------:R-:W-:Y:S02]  /*2060*/  FSETP.NEU.FTZ.AND P1, PT, |R3|, +INF , PT ;  /* 0x7f8000000300780b */ /* 0x000fe40003f3d200 */
[----:B------:R-:W-:-:S11]  /*2070*/  FSETP.NEU.FTZ.AND P0, PT, |R2|, +INF , PT ;  /* 0x7f8000000200780b */ /* 0x000fd60003f1d200 */
[----:B------:R-:W-:Y:S05]  /*2080*/  @!P1 BRA !P3, `(.L_x_82) ;  /* 0x00000004002c9947 */ /* 0x000fea0005800000 */
[----:B------:R-:W-:-:S04]  /*2090*/  LOP3.LUT P3, RZ, R12, 0x7fffffff, RZ, 0xc0, !PT ;  /* 0x7fffffff0cff7812 */ /* 0x000fc8000786c0ff */
[----:B------:R-:W-:-:S13]  /*20a0*/  PLOP3.LUT P1, PT, P1, P3, PT, 0x2f, 0xf2 ;  /* 0x0000000000f2781c */ /* 0x000fda0000f26577 */
[----:B------:R-:W-:Y:S05]  /*20b0*/  @P1 BRA `(.L_x_83) ;  /* 0x0000000400181947 */ /* 0x000fea0003800000 */
[----:B------:R-:W-:-:S04]  /*20c0*/  LOP3.LUT P1, RZ, R13, 0x7fffffff, RZ, 0xc0, !PT ;  /* 0x7fffffff0dff7812 */ /* 0x000fc8000782c0ff */
[----:B------:R-:W-:-:S13]  /*20d0*/  PLOP3.LUT P0, PT, P0, P1, PT, 0x2f, 0xf2 ;  /* 0x0000000000f2781c */ /* 0x000fda0000702577 */
[----:B------:R-:W-:Y:S05]  /*20e0*/  @P0 BRA `(.L_x_84) ;  /* 0x0000000400000947 */ /* 0x000fea0003800000 */
[----:B------:R-:W-:Y:S02]  /*20f0*/  ISETP.GE.AND P0, PT, R15, RZ, PT ;  /* 0x000000ff0f00720c */ /* 0x000fe40003f06270 */
[----:B------:R-:W-:-:S11]  /*2100*/  ISETP.GE.AND P1, PT, R14, RZ, PT ;  /* 0x000000ff0e00720c */ /* 0x000fd60003f26270 */
[----:B------:R-:W-:Y:S01]  /*2110*/  @P0 MOV R10, RZ ;  /* 0x000000ff000a0202 */ /* 0x000fe20000000f00 */
[----:B------:R-:W-:Y:S01]  /*2120*/  @!P0 FFMA R12, R2, 1.84467440737095516160e+19, RZ ;  /* 0x5f800000020c8823 */ /* 0x000fe200000000ff */
[----:B------:R-:W-:Y:S01]  /*2130*/  @!P0 MOV R10, 0xffffffc0 ;  /* 0xffffffc0000a8802 */ /* 0x000fe20000000f00 */
[----:B------:R-:W-:-:S03]  /*2140*/  @!P1 FFMA R13, R3, 1.84467440737095516160e+19, RZ ;  /* 0x5f800000030d9823 */ /* 0x000fc600000000ff */
[----:B------:R-:W-:-:S07]  /*2150*/  @!P1 IADD3 R10, PT, PT, R10, 0x40, RZ ;  /* 0x000000400a0a9810 */ /* 0x000fce0007ffe0ff */
.L_x_80:
[----:B------:R-:W-:Y:S01]  /*2160*/  LEA R2, R11, 0xc0800000, 0x17 ;  /* 0xc08000000b027811 */ /* 0x000fe200078eb8ff */
[----:B------:R-:W-:Y:S03]  /*2170*/  BSSY.RECONVERGENT B3, `(.L_x_85) ;  /* 0x0000036000037945 */ /* 0x000fe60003800200 */
[----:B------:R-:W-:Y:S02]  /*2180*/  IADD3 R14, PT, PT, -R2, R13, RZ ;  /* 0x0000000d020e7210 */ /* 0x000fe40007ffe1ff */
[----:B------:R-:W-:Y:S02]  /*2190*/  IADD3 R13, PT, PT, R16, -0x7f, RZ ;  /* 0xffffff81100d7810 */ /* 0x000fe40007ffe0ff */
[----:B------:R-:W0:Y:S01]  /*21a0*/  MUFU.RCP R15, R14 ;  /* 0x0000000e000f7308 */ /* 0x000e220000001000 */
[----:B------:R-:W-:Y:S02]  /*21b0*/  FADD.FTZ R17, -R14, -RZ ;  /* 0x800000ff0e117221 */ /* 0x000fe40000010100 */
[C---:B------:R-:W-:Y:S01]  /*21c0*/  IMAD R2, R13.reuse, -0x800000, R12 ;  /* 0xff8000000d027824 */ /* 0x040fe200078e020c */
[----:B------:R-:W-:-:S04]  /*21d0*/  IADD3 R13, PT, PT, R13, 0x7f, -R11 ;  /* 0x0000007f0d0d7810 */ /* 0x000fc80007ffe80b */
[----:B------:R-:W-:Y:S01]  /*21e0*/  IADD3 R13, PT, PT, R13, R10, RZ ;  /* 0x0000000a0d0d7210 */ /* 0x000fe20007ffe0ff */
[----:B0-----:R-:W-:-:S04]  /*21f0*/  FFMA R16, R15, R17, 1 ;  /* 0x3f8000000f107423 */ /* 0x001fc80000000011 */
[----:B------:R-:W-:-:S04]  /*2200*/  FFMA R19, R15, R16, R15 ;  /* 0x000000100f137223 */ /* 0x000fc8000000000f */
[----:B------:R-:W-:-:S04]  /*2210*/  FFMA R12, R2, R19, RZ ;  /* 0x00000013020c7223 */ /* 0x000fc800000000ff */
[----:B------:R-:W-:-:S04]  /*2220*/  FFMA R15, R17, R12, R2 ;  /* 0x0000000c110f7223 */ /* 0x000fc80000000002 */
[----:B------:R-:W-:-:S04]  /*2230*/  FFMA R16, R19, R15, R12 ;  /* 0x0000000f13107223 */ /* 0x000fc8000000000c */
[----:B------:R-:W-:-:S04]  /*2240*/  FFMA R17, R17, R16, R2 ;  /* 0x0000001011117223 */ /* 0x000fc80000000002 */
[----:B------:R-:W-:-:S05]  /*2250*/  FFMA R2, R19, R17, R16 ;  /* 0x0000001113027223 */ /* 0x000fca0000000010 */
[----:B------:R-:W-:-:S04]  /*2260*/  SHF.R.U32.HI R11, RZ, 0x17, R2 ;  /* 0x00000017ff0b7819 */ /* 0x000fc80000011602 */
[----:B------:R-:W-:-:S04]  /*2270*/  LOP3.LUT R11, R11, 0xff, RZ, 0xc0, !PT ;  /* 0x000000ff0b0b7812 */ /* 0x000fc800078ec0ff */
[----:B------:R-:W-:-:S04]  /*2280*/  IADD3 R14, PT, PT, R11, R13, RZ ;  /* 0x0000000d0b0e7210 */ /* 0x000fc80007ffe0ff */
[----:B------:R-:W-:-:S04]  /*2290*/  IADD3 R10, PT, PT, R14, -0x1, RZ ;  /* 0xffffffff0e0a7810 */ /* 0x000fc80007ffe0ff */
[----:B------:R-:W-:-:S13]  /*22a0*/  ISETP.GE.U32.AND P0, PT, R10, 0xfe, PT ;  /* 0x000000fe0a00780c */ /* 0x000fda0003f06070 */
[----:B------:R-:W-:Y:S05]  /*22b0*/  @!P0 BRA `(.L_x_86) ;  /* 0x0000000000808947 */ /* 0x000fea0003800000 */
[----:B------:R-:W-:-:S13]  /*22c0*/  ISETP.GT.AND P0, PT, R14, 0xfe, PT ;  /* 0x000000fe0e00780c */ /* 0x000fda0003f04270 */
[----:B------:R-:W-:Y:S05]  /*22d0*/  @P0 BRA `(.L_x_87) ;  /* 0x00000000006c0947 */ /* 0x000fea0003800000 */
[----:B------:R-:W-:-:S13]  /*22e0*/  ISETP.GE.AND P0, PT, R14, 0x1, PT ;  /* 0x000000010e00780c */ /* 0x000fda0003f06270 */
[----:B------:R-:W-:Y:S05]  /*22f0*/  @P0 BRA `(.L_x_88) ;  /* 0x0000000000740947 */ /* 0x000fea0003800000 */
[----:B------:R-:W-:Y:S02]  /*2300*/  ISETP.GE.AND P0, PT, R14, -0x18, PT ;  /* 0xffffffe80e00780c */ /* 0x000fe40003f06270 */
[----:B------:R-:W-:-:S11]  /*2310*/  LOP3.LUT R2, R2, 0x80000000, RZ, 0xc0, !PT ;  /* 0x8000000002027812 */ /* 0x000fd600078ec0ff */
[----:B------:R-:W-:Y:S05]  /*2320*/  @!P0 BRA `(.L_x_88) ;  /* 0x0000000000688947 */ /* 0x000fea0003800000 */
[CCC-:B------:R-:W-:Y:S01]  /*2330*/  FFMA.RZ R10, R19.reuse, R17.reuse, R16.reuse ;  /* 0x00000011130a7223 */ /* 0x1c0fe2000000c010 */
[C---:B------:R-:W-:Y:S01]  /*2340*/  IADD3 R13, PT, PT, R14.reuse, 0x20, RZ ;  /* 0x000000200e0d7810 */ /* 0x040fe20007ffe0ff */
[CCC-:B------:R-:W-:Y:S01]  /*2350*/  FFMA.RM R11, R19.reuse, R17.reuse, R16.reuse ;  /* 0x00000011130b7223 */ /* 0x1c0fe20000004010 */
[----:B------:R-:W-:Y:S02]  /*2360*/  ISETP.NE.AND P3, PT, R14, RZ, PT ;  /* 0x000000ff0e00720c */ /* 0x000fe40003f65270 */
[----:B------:R-:W-:Y:S01]  /*2370*/  LOP3.LUT R12, R10, 0x7fffff, RZ, 0xc0, !PT ;  /* 0x007fffff0a0c7812 */ /* 0x000fe200078ec0ff */
[----:B------:R-:W-:Y:S01]  /*2380*/  FFMA.RP R10, R19, R17, R16 ;  /* 0x00000011130a7223 */ /* 0x000fe20000008010 */
[----:B------:R-:W-:Y:S02]  /*2390*/  ISETP.NE.AND P1, PT, R14, RZ, PT ;  /* 0x000000ff0e00720c */ /* 0x000fe40003f25270 */
[----:B------:R-:W-:Y:S02]  /*23a0*/  LOP3.LUT R12, R12, 0x800000, RZ, 0xfc, !PT ;  /* 0x008000000c0c7812 */ /* 0x000fe400078efcff */
[----:B------:R-:W-:-:S02]  /*23b0*/  IADD3 R14, PT, PT, -R14, RZ, RZ ;  /* 0x000000ff0e0e7210 */ /* 0x000fc40007ffe1ff */
[----:B------:R-:W-:Y:S02]  /*23c0*/  SHF.L.U32 R13, R12, R13, RZ ;  /* 0x0000000d0c0d7219 */ /* 0x000fe400000006ff */
[----:B------:R-:W-:Y:S02]  /*23d0*/  FSETP.NEU.FTZ.AND P0, PT, R10, R11, PT ;  /* 0x0000000b0a00720b */ /* 0x000fe40003f1d000 */
[----:B------:R-:W-:Y:S02]  /*23e0*/  SEL R11, R14, RZ, P3 ;  /* 0x000000ff0e0b7207 */ /* 0x000fe40001800000 */
[----:B------:R-:W-:Y:S02]  /*23f0*/  ISETP.NE.AND P1, PT, R13, RZ, P1 ;  /* 0x000000ff0d00720c */ /* 0x000fe40000f25270 */
[----:B------:R-:W-:Y:S02]  /*2400*/  SHF.R.U32.HI R11, RZ, R11, R12 ;  /* 0x0000000bff0b7219 */ /* 0x000fe4000001160c */
[----:B------:R-:W-:-:S02]  /*2410*/  PLOP3.LUT P0, PT, P0, P1, PT, 0xf8, 0x8f ;  /* 0x00000000008f781c */ /* 0x000fc40000703f70 */
[----:B------:R-:W-:Y:S02]  /*2420*/  SHF.R.U32.HI R13, RZ, 0x1, R11 ;  /* 0x00000001ff0d7819 */ /* 0x000fe4000001160b */
[----:B------:R-:W-:-:S04]  /*2430*/  SEL R10, RZ, 0x1, !P0 ;  /* 0x00000001ff0a7807 */ /* 0x000fc80004000000 */
[----:B------:R-:W-:-:S04]  /*2440*/  LOP3.LUT R10, R10, 0x1, R13, 0xf8, !PT ;  /* 0x000000010a0a7812 */ /* 0x000fc800078ef80d */
[----:B------:R-:W-:-:S04]  /*2450*/  LOP3.LUT R10, R10, R11, RZ, 0xc0, !PT ;  /* 0x0000000b0a0a7212 */ /* 0x000fc800078ec0ff */
[----:B------:R-:W-:-:S04]  /*2460*/  IADD3 R13, PT, PT, R13, R10, RZ ;  /* 0x0000000a0d0d7210 */ /* 0x000fc80007ffe0ff */
[----:B------:R-:W-:Y:S01]  /*2470*/  LOP3.LUT R2, R13, R2, RZ, 0xfc, !PT ;  /* 0x000000020d027212 */ /* 0x000fe200078efcff */
[----:B------:R-:W-:Y:S06]  /*2480*/  BRA `(.L_x_88) ;  /* 0x0000000000107947 */ /* 0x000fec0003800000 */
.L_x_87:
[----:B------:R-:W-:-:S04]  /*2490*/  LOP3.LUT R2, R2, 0x80000000, RZ, 0xc0, !PT ;  /* 0x8000000002027812 */ /* 0x000fc800078ec0ff */
[----:B------:R-:W-:Y:S01]  /*24a0*/  LOP3.LUT R2, R2, 0x7f800000, RZ, 0xfc, !PT ;  /* 0x7f80000002027812 */ /* 0x000fe200078efcff */
[----:B------:R-:W-:Y:S06]  /*24b0*/  BRA `(.L_x_88) ;  /* 0x0000000000047947 */ /* 0x000fec0003800000 */
.L_x_86:
[----:B------:R-:W-:-:S07]  /*24c0*/  LEA R2, R13, R2, 0x17 ;  /* 0x000000020d027211 */ /* 0x000fce00078eb8ff */
.L_x_88:
[----:B------:R-:W-:Y:S05]  /*24d0*/  BSYNC.RECONVERGENT B3 ;  /* 0x0000000000037941 */ /* 0x000fea0003800200 */
.L_x_85:
[----:B------:R-:W-:Y:S05]  /*24e0*/  BRA `(.L_x_89) ;  /* 0x0000000000207947 */ /* 0x000fea0003800000 */
.L_x_84:
[----:B------:R-:W-:-:S04]  /*24f0*/  LOP3.LUT R2, R13, 0x80000000, R12, 0x48, !PT ;  /* 0x800000000d027812 */ /* 0x000fc800078e480c */
[----:B------:R-:W-:Y:S01]  /*2500*/  LOP3.LUT R2, R2, 0x7f800000, RZ, 0xfc, !PT ;  /* 0x7f80000002027812 */ /* 0x000fe200078efcff */
[----:B------:R-:W-:Y:S06]  /*2510*/  BRA `(.L_x_89) ;  /* 0x0000000000147947 */ /* 0x000fec0003800000 */
.L_x_83:
[----:B------:R-:W-:Y:S01]  /*2520*/  LOP3.LUT R2, R13, 0x80000000, R12, 0x48, !PT ;  /* 0x800000000d027812 */ /* 0x000fe200078e480c */
[----:B------:R-:W-:Y:S06]  /*2530*/  BRA `(.L_x_89) ;  /* 0x00000000000c7947 */ /* 0x000fec0003800000 */
.L_x_82:
[----:B------:R-:W0:Y:S01]  /*2540*/  MUFU.RSQ R2, -QNAN ;  /* 0xffc0000000027908 */ /* 0x000e220000001400 */
[----:B------:R-:W-:Y:S05]  /*2550*/  BRA `(.L_x_89) ;  /* 0x0000000000047947 */ /* 0x000fea0003800000 */
.L_x_81:
[----:B------:R-:W-:-:S07]  /*2560*/  FADD.FTZ R2, R2, R3 ;  /* 0x0000000302027221 */ /* 0x000fce0000010000 */
.L_x_89:
[----:B------:R-:W-:Y:S05]  /*2570*/  BSYNC.RECONVERGENT B2 ;  /* 0x0000000000027941 */ /* 0x000fea0003800200 */
.L_x_79:
[----:B------:R-:W-:Y:S01]  /*2580*/  HFMA2 R11, -RZ, RZ, 0, 0 ;  /* 0x00000000ff0b7431 */ /* 0x000fe200000001ff */
[----:B------:R-:W-:-:S04]  /*2590*/  MOV R10, R8 ;  /* 0x00000008000a7202 */ /* 0x000fc80000000f00 */
[----:B0-----:R-:W-:Y:S05]  /*25a0*/  RET.REL.NODEC R10 `(_Z22fusedForwardLossKernelPKfS0_S0_S0_S0_PfS1_S1_S1_ii) ;  /* 0xffffffd80a947950 */ /* 0x001fea0003c3ffff */
.L_x_90:
        /* <DEDUP_REMOVED lines=13> */
.L_x_91:


//--------------------- .nv.shared._Z17fusedUpdateKernelPfS_S_S_PKfS1_S1_S1_fi --------------------------
	.section	.nv.shared._Z17fusedUpdateKernelPfS_S_S_PKfS1_S1_S1_fi,"aw",@nobits
	.sectionflags	@""
	.align	16
	.zero		1024


//--------------------- .nv.shared.reserved.0     --------------------------
	.section	.nv.shared.reserved.0,"aw",@nobits
	.weak		__nv_reservedSMEM_offset_0_alias
	.size		__nv_reservedSMEM_offset_0_alias, 0, 64
	.other		__nv_reservedSMEM_offset_0_alias,@"STO_CUDA_RESERVED_SHARED STV_DEFAULT"
__nv_reservedSMEM_offset_0_alias:
	.zero		0
	.zero		64


//--------------------- .nv.shared._Z19fusedBackwardKernelPKfS0_S0_iS0_S0_PfS1_S1_S1_S1_i --------------------------
	.section	.nv.shared._Z19fusedBackwardKernelPKfS0_S0_iS0_S0_PfS1_S1_S1_S1_i,"aw",@nobits
	.sectionflags	@""
	.align	16
	.zero		1024


//--------------------- .nv.shared._Z22fusedForwardLossKernelPKfS0_S0_S0_S0_PfS1_S1_S1_ii --------------------------
	.section	.nv.shared._Z22fusedForwardLossKernelPKfS0_S0_S0_S0_PfS1_S1_S1_ii,"aw",@nobits
	.sectionflags	@""
	.align	16
	.zero		1024


//--------------------- .nv.constant0._Z17fusedUpdateKernelPfS_S_S_PKfS1_S1_S1_fi --------------------------
	.section	.nv.constant0._Z17fusedUpdateKernelPfS_S_S_PKfS1_S1_S1_fi,"a",@progbits
	.sectionflags	@""
	.align	4
.nv.constant0._Z17fusedUpdateKernelPfS_S_S_PKfS1_S1_S1_fi:
	.zero		968


//--------------------- .nv.constant0._Z19fusedBackwardKernelPKfS0_S0_iS0_S0_PfS1_S1_S1_S1_i --------------------------
	.section	.nv.constant0._Z19fusedBackwardKernelPKfS0_S0_iS0_S0_PfS1_S1_S1_S1_i,"a",@progbits
	.sectionflags	@""
	.align	4
.nv.constant0._Z19fusedBackwardKernelPKfS0_S0_iS0_S0_PfS1_S1_S1_S1_i:
	.zero		988


//--------------------- .nv.constant0._Z22fusedForwardLossKernelPKfS0_S0_S0_S0_PfS1_S1_S1_ii --------------------------
	.section	.nv.constant0._Z22fusedForwardLossKernelPKfS0_S0_S0_S0_PfS1_S1_S1_ii,"a",@progbits
	.sectionflags	@""
	.align	4
.nv.constant0._Z22fusedForwardLossKernelPKfS0_S0_S0_S0_PfS1_S1_S1_ii:
	.zero		976


//--------------------- SYMBOLS --------------------------

	.type		.nv.reservedSmem.offset0,@object
	.size		.nv.reservedSmem.offset0,0x4
	.type		.nv.reservedSmem.cap,@object
	.size		.nv.reservedSmem.cap,0x4
